	.target	sm_90a

	.elftype	@"ET_EXEC"


//--------------------- .note.nv.tkinfo           --------------------------
	.section	.note.nv.tkinfo,"",@"SHT_NOTE"
	.sectionflags	@"SHF_NOTE_NV_TKINFO"
	.tkinfo
        /*0018*/ 	.word	0x00000002
        /*0030*/ 	.string	""
        /*0030*/ 	.string	"ptxas"
        /*0030*/ 	.string	"Cuda compilation tools, release 13.0, V13.0.88"
        /*0030*/ 	.string	"Build cuda_13.0.r13.0/compiler.36424714_0"
        /*0030*/ 	.string	"-arch sm_90a -m 64 "



//--------------------- .note.nv.cuinfo           --------------------------
	.section	.note.nv.cuinfo,"",@"SHT_NOTE"
	.sectionflags	@"SHF_NOTE_NV_CUINFO"
        /*0018*/ 	.short	0x0002
        /*001a*/ 	.short	0x005a
        /*001c*/ 	.short	0x0082
	.zero		2


//--------------------- .nv.info                  --------------------------
	.section	.nv.info,"",@"SHT_CUDA_INFO"
	.align	4


	//----- nvinfo : EIATTR_REGCOUNT
	.align		4
        /*0000*/ 	.byte	0x04, 0x2f
        /*0002*/ 	.short	(.L_16 - .L_15)
	.align		4
.L_15:
        /*0004*/ 	.word	index@(_ZN7cutlass13device_kernelINS_4fmha6kernel28FmhaKernelTmaWarpSpecializedINS1_10collective30FmhaMainloopTmaWarpSpecializedINS_6half_tEffN4cute5tupleIJNS7_1CILi128EEESA_NS9_ILi192EEEEEENS8_IJiNS9_ILi1EEENS8_IJiiEEEEEESF_SF_NS4_12CausalFusionEJNS2_6OptionILNS2_3TagE0ENS9_ILb1EEEEENSH_ILSI_2ESJ_EEEEENS4_15FmhaFwdEpilogueIS6_fNS8_IJNS9_ILi64EEESB_SA_EEEEENS2_23PersistentTileSchedulerEJSK_SL_EEEEEvNT_6ParamsE)
        /*0008*/ 	.word	0x000000a8


	//----- nvinfo : EIATTR_FRAME_SIZE
	.align		4
.L_16:
        /*000c*/ 	.byte	0x04, 0x11
        /*000e*/ 	.short	(.L_18 - .L_17)
	.align		4
.L_17:
        /*0010*/ 	.word	index@($__internal_0_$__cuda_sm20_rcp_rn_f32_slowpath)
        /*0014*/ 	.word	0x00000000


	//----- nvinfo : EIATTR_FRAME_SIZE
	.align		4
.L_18:
        /*0018*/ 	.byte	0x04, 0x11
        /*001a*/ 	.short	(.L_20 - .L_19)
	.align		4
.L_19:
        /*001c*/ 	.word	index@(_ZN7cutlass13device_kernelINS_4fmha6kernel28FmhaKernelTmaWarpSpecializedINS1_10collective30FmhaMainloopTmaWarpSpecializedINS_6half_tEffN4cute5tupleIJNS7_1CILi128EEESA_NS9_ILi192EEEEEENS8_IJiNS9_ILi1EEENS8_IJiiEEEEEESF_SF_NS4_12CausalFusionEJNS2_6OptionILNS2_3TagE0ENS9_ILb1EEEEENSH_ILSI_2ESJ_EEEEENS4_15FmhaFwdEpilogueIS6_fNS8_IJNS9_ILi64EEESB_SA_EEEEENS2_23PersistentTileSchedulerEJSK_SL_EEEEEvNT_6ParamsE)
        /*0020*/ 	.word	0x00000000


	//----- nvinfo : EIATTR_MIN_STACK_SIZE
	.align		4
.L_20:
        /*0024*/ 	.byte	0x04, 0x12
        /*0026*/ 	.short	(.L_22 - .L_21)
	.align		4
.L_21:
        /*0028*/ 	.word	index@(_ZN7cutlass13device_kernelINS_4fmha6kernel28FmhaKernelTmaWarpSpecializedINS1_10collective30FmhaMainloopTmaWarpSpecializedINS_6half_tEffN4cute5tupleIJNS7_1CILi128EEESA_NS9_ILi192EEEEEENS8_IJiNS9_ILi1EEENS8_IJiiEEEEEESF_SF_NS4_12CausalFusionEJNS2_6OptionILNS2_3TagE0ENS9_ILb1EEEEENSH_ILSI_2ESJ_EEEEENS4_15FmhaFwdEpilogueIS6_fNS8_IJNS9_ILi64EEESB_SA_EEEEENS2_23PersistentTileSchedulerEJSK_SL_EEEEEvNT_6ParamsE)
        /*002c*/ 	.word	0x00000000
.L_22:


//--------------------- .nv.compat                --------------------------
	.section	.nv.compat,"",@"SHT_CUDA_COMPAT_INFO"
	.align	4
        /*0000*/ 	.byte	0x02, 0x09, 0x01, 0x00, 0x02, 0x02, 0x04, 0x00, 0x02, 0x05, 0x05, 0x00, 0x03, 0x07, 0x01, 0x01
        /*0010*/ 	.byte	0x02, 0x03, 0x01, 0x00, 0x02, 0x06, 0x01, 0x00, 0x04, 0x0b, 0x08, 0x00, 0x00, 0x00, 0x00, 0x00
        /*0020*/ 	.byte	0x00, 0x00, 0x00, 0x00


//--------------------- .nv.info._ZN7cutlass13device_kernelINS_4fmha6kernel28FmhaKernelTmaWarpSpecializedINS1_10collective30FmhaMainloopTmaWarpSpecializedINS_6half_tEffN4cute5tupleIJNS7_1CILi128EEESA_NS9_ILi192EEEEEENS8_IJiNS9_ILi1EEENS8_IJiiEEEEEESF_SF_NS4_12CausalFusionEJNS2_6OptionILNS2_3TagE0ENS9_ILb1EEEEENSH_ILSI_2ESJ_EEEEENS4_15FmhaFwdEpilogueIS6_fNS8_IJNS9_ILi64EEESB_SA_EEEEENS2_23PersistentTileSchedulerEJSK_SL_EEEEEvNT_6ParamsE --------------------------
	.section	.nv.info._ZN7cutlass13device_kernelINS_4fmha6kernel28FmhaKernelTmaWarpSpecializedINS1_10collective30FmhaMainloopTmaWarpSpecializedINS_6half_tEffN4cute5tupleIJNS7_1CILi128EEESA_NS9_ILi192EEEEEENS8_IJiNS9_ILi1EEENS8_IJiiEEEEEESF_SF_NS4_12CausalFusionEJNS2_6OptionILNS2_3TagE0ENS9_ILb1EEEEENSH_ILSI_2ESJ_EEEEENS4_15FmhaFwdEpilogueIS6_fNS8_IJNS9_ILi64EEESB_SA_EEEEENS2_23PersistentTileSchedulerEJSK_SL_EEEEEvNT_6ParamsE,"",@"SHT_CUDA_INFO"
	.sectionflags	@""
	.align	4


	//----- nvinfo : EIATTR_CUDA_API_VERSION
	.align		4
        /*0000*/ 	.byte	0x04, 0x37
        /*0002*/ 	.short	(.L_24 - .L_23)
.L_23:
        /*0004*/ 	.word	0x00000082


	//----- nvinfo : EIATTR_KPARAM_INFO
	.align		4
.L_24:
        /*0008*/ 	.byte	0x04, 0x17
        /*000a*/ 	.short	(.L_26 - .L_25)
.L_25:
        /*000c*/ 	.word	0x00000000
        /*0010*/ 	.short	0x0000
        /*0012*/ 	.short	0x0070
        /*0014*/ 	.byte	0x00, 0xf0, 0x01, 0x20


	//----- nvinfo : EIATTR_SPARSE_MMA_MASK
	.align		4
.L_26:
        /*0018*/ 	.byte	0x03, 0x50
        /*001a*/ 	.short	0x0000


	//----- nvinfo : EIATTR_MAXREG_COUNT
	.align		4
        /*001c*/ 	.byte	0x03, 0x1b
        /*001e*/ 	.short	0x00a8


	//----- nvinfo : EIATTR_NUM_BARRIERS
	.align		4
        /*0020*/ 	.byte	0x02, 0x4c
        /*0022*/ 	.byte	0x02
	.zero		1


	//----- nvinfo : EIATTR_EXTERNS
	.align		4
        /*0024*/ 	.byte	0x04, 0x0f
        /*0026*/ 	.short	(.L_28 - .L_27)


	//   ....[0]....
	.align		4
.L_27:
        /*0028*/ 	.word	index@(__assertfail)


	//----- nvinfo : EIATTR_MERCURY_ISA_VERSION
	.align		4
.L_28:
        /*002c*/ 	.byte	0x03, 0x5f
        /*002e*/ 	.short	0x0101


	//----- nvinfo : EIATTR_INT_WARP_WIDE_INSTR_OFFSETS
	.align		4
        /*0030*/ 	.byte	0x04, 0x31
        /*0032*/ 	.short	(.L_30 - .L_29)


	//   ....[0]....
.L_29:
        /*0034*/ 	.word	0x00000790


	//   ....[1]....
        /*0038*/ 	.word	0x000007a0


	//   ....[2]....
        /*003c*/ 	.word	0x000007b0


	//   ....[3]....
        /*0040*/ 	.word	0x000007c0


	//   ....[4]....
        /*0044*/ 	.word	0x00000830


	//   ....[5]....
        /*0048*/ 	.word	0x00000a10


	//   ....[6]....
        /*004c*/ 	.word	0x00000ad0


	//----- nvinfo : EIATTR_COOP_GROUP_MASK_REGIDS
	.align		4
.L_30:
        /*0050*/ 	.byte	0x04, 0x29
        /*0052*/ 	.short	(.L_32 - .L_31)


	//   ....[0]....
.L_31:
        /*0054*/ 	.word	0xffffffff


	//   ....[1]....
        /*0058*/ 	.word	0xffffffff


	//   ....[2]....
        /*005c*/ 	.word	0xffffffff


	//   ....[3]....
        /*0060*/ 	.word	0xffffffff


	//   ....[4]....
        /*0064*/ 	.word	0xffffffff


	//   ....[5]....
        /*0068*/ 	.word	0xffffffff


	//   ....[6]....
        /*006c*/ 	.word	0xffffffff


	//   ....[7]....
        /*0070*/ 	.word	0xffffffff


	//   ....[8]....
        /*0074*/ 	.word	0xffffffff


	//   ....[9]....
        /*0078*/ 	.word	0xffffffff


	//   ....[10]....
        /*007c*/ 	.word	0xffffffff


	//   ....[11]....
        /*0080*/ 	.word	0xffffffff


	//   ....[12]....
        /*0084*/ 	.word	0xffffffff


	//   ....[13]....
        /*0088*/ 	.word	0xffffffff


	//   ....[14]....
        /*008c*/ 	.word	0xffffffff


	//   ....[15]....
        /*0090*/ 	.word	0xffffffff


	//   ....[16]....
        /*0094*/ 	.word	0xffffffff


	//   ....[17]....
        /*0098*/ 	.word	0xffffffff


	//   ....[18]....
        /*009c*/ 	.word	0xffffffff


	//   ....[19]....
        /*00a0*/ 	.word	0xffffffff


	//   ....[20]....
        /*00a4*/ 	.word	0xffffffff


	//   ....[21]....
        /*00a8*/ 	.word	0xffffffff


	//----- nvinfo : EIATTR_COOP_GROUP_INSTR_OFFSETS
	.align		4
.L_32:
        /*00ac*/ 	.byte	0x04, 0x28
        /*00ae*/ 	.short	(.L_34 - .L_33)


	//   ....[0]....
.L_33:
        /*00b0*/ 	.word	0x00000070


	//   ....[1]....
        /*00b4*/ 	.word	0x000000a0


	//   ....[2]....
        /*00b8*/ 	.word	0x000001d0


	//   ....[3]....
        /*00bc*/ 	.word	0x00000410


	//   ....[4]....
        /*00c0*/ 	.word	0x000005d0


	//   ....[5]....
        /*00c4*/ 	.word	0x00000730


	//   ....[6]....
        /*00c8*/ 	.word	0x00002620


	//   ....[7]....
        /*00cc*/ 	.word	0x00002680


	//   ....[8]....
        /*00d0*/ 	.word	0x00002ed0


	//   ....[9]....
        /*00d4*/ 	.word	0x00002ff0


	//   ....[10]....
        /*00d8*/ 	.word	0x00004f70


	//   ....[11]....
        /*00dc*/ 	.word	0x00004f90


	//   ....[12]....
        /*00e0*/ 	.word	0x000057f0


	//   ....[13]....
        /*00e4*/ 	.word	0x00005930


	//   ....[14]....
        /*00e8*/ 	.word	0x00008560


	//   ....[15]....
        /*00ec*/ 	.word	0x00008660


	//   ....[16]....
        /*00f0*/ 	.word	0x000092b0


	//   ....[17]....
        /*00f4*/ 	.word	0x000093f0


	//   ....[18]....
        /*00f8*/ 	.word	0x0000b380


	//   ....[19]....
        /*00fc*/ 	.word	0x0000b3c0


	//   ....[20]....
        /*0100*/ 	.word	0x0000b400


	//   ....[21]....
        /*0104*/ 	.word	0x0000b420


	//----- nvinfo : EIATTR_REG_RECONFIG
	.align		4
.L_34:
        /*0108*/ 	.byte	0x01, 0x54
	.zero		2


	//----- nvinfo : EIATTR_SYSCALL_OFFSETS
	.align		4
        /*010c*/ 	.byte	0x04, 0x46
        /*010e*/ 	.short	(.L_36 - .L_35)


	//   ....[0]....
.L_35:
        /*0110*/ 	.word	0x0000c2c0


	//   ....[1]....
        /*0114*/ 	.word	0x0000c430


	//----- nvinfo : EIATTR_MBARRIER_INSTR_OFFSETS
	.align		4
.L_36:
        /*0118*/ 	.byte	0x04, 0x39
        /*011a*/ 	.short	(.L_38 - .L_37)


	//   ....[0]....
.L_37:
        /*011c*/ 	.word	0x000003c0
        /*0120*/ 	.word	0x000000ff
        /*0124*/ 	.word	0x0004c450
        /*0128*/ 	.short	0x0100
        /*012a*/ 	.byte	0x08
	.zero		1


	//   ....[1]....
        /*012c*/ 	.word	0x000003d0
        /*0130*/ 	.word	0x000000ff
        /*0134*/ 	.word	0x0004c460
        /*0138*/ 	.short	0x0100
        /*013a*/ 	.byte	0x08
	.zero		1


	//   ....[2]....
        /*013c*/ 	.word	0x000003e0
        /*0140*/ 	.word	0x000000ff
        /*0144*/ 	.word	0x0004c458
        /*0148*/ 	.short	0x0100
        /*014a*/ 	.byte	0x08
	.zero		1


	//   ....[3]....
        /*014c*/ 	.word	0x000003f0
        /*0150*/ 	.word	0x000000ff
        /*0154*/ 	.word	0x0004c468
        /*0158*/ 	.short	0x0100
        /*015a*/ 	.byte	0x08
	.zero		1


	//   ....[4]....
        /*015c*/ 	.word	0x00000520
        /*0160*/ 	.word	0x000000ff
        /*0164*/ 	.word	0x0004c400
        /*0168*/ 	.short	0x0100
        /*016a*/ 	.byte	0x08
	.zero		1


	//   ....[5]....
        /*016c*/ 	.word	0x00000530
        /*0170*/ 	.word	0x000000ff
        /*0174*/ 	.word	0x0004c428
        /*0178*/ 	.short	0x0100
        /*017a*/ 	.byte	0x08
	.zero		1


	//   ....[6]....
        /*017c*/ 	.word	0x00000540
        /*0180*/ 	.word	0x000000ff
        /*0184*/ 	.word	0x0004c408
        /*0188*/ 	.short	0x0100
        /*018a*/ 	.byte	0x08
	.zero		1


	//   ....[7]....
        /*018c*/ 	.word	0x00000550
        /*0190*/ 	.word	0x000000ff
        /*0194*/ 	.word	0x0004c430
        /*0198*/ 	.short	0x0100
        /*019a*/ 	.byte	0x08
	.zero		1


	//   ....[8]....
        /*019c*/ 	.word	0x00000560
        /*01a0*/ 	.word	0x000000ff
        /*01a4*/ 	.word	0x0004c410
        /*01a8*/ 	.short	0x0100
        /*01aa*/ 	.byte	0x08
	.zero		1


	//   ....[9]....
        /*01ac*/ 	.word	0x00000570
        /*01b0*/ 	.word	0x000000ff
        /*01b4*/ 	.word	0x0004c438
        /*01b8*/ 	.short	0x0100
        /*01ba*/ 	.byte	0x08
	.zero		1


	//   ....[10]....
        /*01bc*/ 	.word	0x00000580
        /*01c0*/ 	.word	0x000000ff
        /*01c4*/ 	.word	0x0004c418
        /*01c8*/ 	.short	0x0100
        /*01ca*/ 	.byte	0x08
	.zero		1


	//   ....[11]....
        /*01cc*/ 	.word	0x00000590
        /*01d0*/ 	.word	0x000000ff
        /*01d4*/ 	.word	0x0004c440
        /*01d8*/ 	.short	0x0100
        /*01da*/ 	.byte	0x08
	.zero		1


	//   ....[12]....
        /*01dc*/ 	.word	0x000005a0
        /*01e0*/ 	.word	0x000000ff
        /*01e4*/ 	.word	0x0004c420
        /*01e8*/ 	.short	0x0100
        /*01ea*/ 	.byte	0x08
	.zero		1


	//   ....[13]....
        /*01ec*/ 	.word	0x000005b0
        /*01f0*/ 	.word	0x000000ff
        /*01f4*/ 	.word	0x0004c448
        /*01f8*/ 	.short	0x0100
        /*01fa*/ 	.byte	0x08
	.zero		1


	//   ....[14]....
        /*01fc*/ 	.word	0x000006e0
        /*0200*/ 	.word	0x000000ff
        /*0204*/ 	.word	0x0004c470
        /*0208*/ 	.short	0x0100
        /*020a*/ 	.byte	0x08
	.zero		1


	//   ....[15]....
        /*020c*/ 	.word	0x000006f0
        /*0210*/ 	.word	0x000000ff
        /*0214*/ 	.word	0x0004c480
        /*0218*/ 	.short	0x0100
        /*021a*/ 	.byte	0x08
	.zero		1


	//   ....[16]....
        /*021c*/ 	.word	0x00000700
        /*0220*/ 	.word	0x000000ff
        /*0224*/ 	.word	0x0004c478
        /*0228*/ 	.short	0x0100
        /*022a*/ 	.byte	0x08
	.zero		1


	//   ....[17]....
        /*022c*/ 	.word	0x00000710
        /*0230*/ 	.word	0x000000ff
        /*0234*/ 	.word	0x0004c488
        /*0238*/ 	.short	0x0100
        /*023a*/ 	.byte	0x08
	.zero		1


	//   ....[18]....
        /*023c*/ 	.word	0x00000850
        /*0240*/ 	.word	0x000000ff
        /*0244*/ 	.word	0x0004c490
        /*0248*/ 	.short	0x0100
        /*024a*/ 	.byte	0x06
	.zero		1


	//   ....[19]....
        /*024c*/ 	.word	0x00000860
        /*0250*/ 	.word	0x000000ff
        /*0254*/ 	.word	0x0004c498
        /*0258*/ 	.short	0x0100
        /*025a*/ 	.byte	0x06
	.zero		1


	//   ....[20]....
        /*025c*/ 	.word	0x00000870
        /*0260*/ 	.word	0x000000ff
        /*0264*/ 	.word	0x0004c4a0
        /*0268*/ 	.short	0x0100
        /*026a*/ 	.byte	0x06
	.zero		1


	//   ....[21]....
        /*026c*/ 	.word	0x00000880
        /*0270*/ 	.word	0x000000ff
        /*0274*/ 	.word	0x0004c4a8
        /*0278*/ 	.short	0x0100
        /*027a*/ 	.byte	0x06
	.zero		1


	//   ....[22]....
        /*027c*/ 	.word	0x00000980
        /*0280*/ 	.word	0x000000ff
        /*0284*/ 	.word	0x0004c4c0
        /*0288*/ 	.short	0x0100
        /*028a*/ 	.byte	0x08
	.zero		1


	//   ....[23]....
        /*028c*/ 	.word	0x00000990
        /*0290*/ 	.word	0x000000ff
        /*0294*/ 	.word	0x0004c4e0
        /*0298*/ 	.short	0x0100
        /*029a*/ 	.byte	0x08
	.zero		1


	//   ....[24]....
        /*029c*/ 	.word	0x000009a0
        /*02a0*/ 	.word	0x000000ff
        /*02a4*/ 	.word	0x0004c4c8
        /*02a8*/ 	.short	0x0100
        /*02aa*/ 	.byte	0x08
	.zero		1


	//   ....[25]....
        /*02ac*/ 	.word	0x000009b0
        /*02b0*/ 	.word	0x000000ff
        /*02b4*/ 	.word	0x0004c4e8
        /*02b8*/ 	.short	0x0100
        /*02ba*/ 	.byte	0x08
	.zero		1


	//   ....[26]....
        /*02bc*/ 	.word	0x000009c0
        /*02c0*/ 	.word	0x000000ff
        /*02c4*/ 	.word	0x0004c4d0
        /*02c8*/ 	.short	0x0100
        /*02ca*/ 	.byte	0x08
	.zero		1


	//   ....[27]....
        /*02cc*/ 	.word	0x000009d0
        /*02d0*/ 	.word	0x000000ff
        /*02d4*/ 	.word	0x0004c4f0
        /*02d8*/ 	.short	0x0100
        /*02da*/ 	.byte	0x08
	.zero		1


	//   ....[28]....
        /*02dc*/ 	.word	0x000009e0
        /*02e0*/ 	.word	0x000000ff
        /*02e4*/ 	.word	0x0004c4d8
        /*02e8*/ 	.short	0x0100
        /*02ea*/ 	.byte	0x08
	.zero		1


	//   ....[29]....
        /*02ec*/ 	.word	0x000009f0
        /*02f0*/ 	.word	0x000000ff
        /*02f4*/ 	.word	0x0004c4f8
        /*02f8*/ 	.short	0x0100
        /*02fa*/ 	.byte	0x08
	.zero		1


	//   ....[30]....
        /*02fc*/ 	.word	0x00000b00
        /*0300*/ 	.word	0x000000ff
        /*0304*/ 	.word	0x0004c4b0
        /*0308*/ 	.short	0x0100
        /*030a*/ 	.byte	0x06
	.zero		1


	//   ....[31]....
        /*030c*/ 	.word	0x00001500
        /*0310*/ 	.word	0x000000ff
        /*0314*/ 	.word	0x0004c450
        /*0318*/ 	.short	0x010a
        /*031a*/ 	.byte	0x04
	.zero		1


	//   ....[32]....
        /*031c*/ 	.word	0x00001590
        /*0320*/ 	.word	0x000000ff
        /*0324*/ 	.word	0x0004c400
        /*0328*/ 	.short	0x010a
        /*032a*/ 	.byte	0x05
	.zero		1


	//   ....[33]....
        /*032c*/ 	.word	0x00001600
        /*0330*/ 	.word	0x000000ff
        /*0334*/ 	.word	0xfffffff8
        /*0338*/ 	.short	0x010a
        /*033a*/ 	.byte	0x06
	.zero		1


	//   ....[34]....
        /*033c*/ 	.word	0x00004300
        /*0340*/ 	.word	0x00000004
        /*0344*/ 	.word	0x00000000
        /*0348*/ 	.short	0x0101
        /*034a*/ 	.byte	0x04
	.zero		1


	//   ....[35]....
        /*034c*/ 	.word	0x00004410
        /*0350*/ 	.word	0x000000ff
        /*0354*/ 	.word	0x0004c400
        /*0358*/ 	.short	0x010a
        /*035a*/ 	.byte	0x06
	.zero		1


	//   ....[36]....
        /*035c*/ 	.word	0x00004730
        /*0360*/ 	.word	0x000000ff
        /*0364*/ 	.word	0x00000000
        /*0368*/ 	.short	0x0101
        /*036a*/ 	.byte	0x05
	.zero		1


	//   ....[37]....
        /*036c*/ 	.word	0x00004870
        /*0370*/ 	.word	0x000000ff
        /*0374*/ 	.word	0x0004c400
        /*0378*/ 	.short	0x010a
        /*037a*/ 	.byte	0x06
	.zero		1


	//   ....[38]....
        /*037c*/ 	.word	0x00006bd0
        /*0380*/ 	.word	0x000000ff
        /*0384*/ 	.word	0x0004c400
        /*0388*/ 	.short	0x010a
        /*038a*/ 	.byte	0x0a
	.zero		1


	//   ....[39]....
        /*038c*/ 	.word	0x00007320
        /*0390*/ 	.word	0x000000ff
        /*0394*/ 	.word	0x0004c400
        /*0398*/ 	.short	0x010a
        /*039a*/ 	.byte	0x0a
	.zero		1


	//   ....[40]....
        /*039c*/ 	.word	0x00007630
        /*03a0*/ 	.word	0x000000ff
        /*03a4*/ 	.word	0x00000000
        /*03a8*/ 	.short	0x0101
        /*03aa*/ 	.byte	0x0a
	.zero		1


	//   ....[41]....
        /*03ac*/ 	.word	0x000076e0
        /*03b0*/ 	.word	0x000000ff
        /*03b4*/ 	.word	0x00000000
        /*03b8*/ 	.short	0x0101
        /*03ba*/ 	.byte	0x04
	.zero		1


	//   ....[42]....
        /*03bc*/ 	.word	0x00007880
        /*03c0*/ 	.word	0x000000ff
        /*03c4*/ 	.word	0x0004c400
        /*03c8*/ 	.short	0x010a
        /*03ca*/ 	.byte	0x06
	.zero		1


	//   ....[43]....
        /*03cc*/ 	.word	0x0000a590
        /*03d0*/ 	.word	0x000000ff
        /*03d4*/ 	.word	0x0004c400
        /*03d8*/ 	.short	0x010a
        /*03da*/ 	.byte	0x0a
	.zero		1


	//   ....[44]....
        /*03dc*/ 	.word	0x0000ad40
        /*03e0*/ 	.word	0x000000ff
        /*03e4*/ 	.word	0x0004c400
        /*03e8*/ 	.short	0x010a
        /*03ea*/ 	.byte	0x0a
	.zero		1


	//   ....[45]....
        /*03ec*/ 	.word	0x0000b050
        /*03f0*/ 	.word	0x000000ff
        /*03f4*/ 	.word	0x00000000
        /*03f8*/ 	.short	0x0101
        /*03fa*/ 	.byte	0x0a
	.zero		1


	//   ....[46]....
        /*03fc*/ 	.word	0x0000b100
        /*0400*/ 	.word	0x000000ff
        /*0404*/ 	.word	0x00000000
        /*0408*/ 	.short	0x0101
        /*040a*/ 	.byte	0x04
	.zero		1


	//   ....[47]....
        /*040c*/ 	.word	0x0000b2c0
        /*0410*/ 	.word	0x000000ff
        /*0414*/ 	.word	0x00000000
        /*0418*/ 	.short	0x0101
        /*041a*/ 	.byte	0x05
	.zero		1


	//   ....[48]....
        /*041c*/ 	.word	0x0000b350
        /*0420*/ 	.word	0x000000ff
        /*0424*/ 	.word	0x00000000
        /*0428*/ 	.short	0x0101
        /*042a*/ 	.byte	0x04
	.zero		1


	//   ....[49]....
        /*042c*/ 	.word	0x0000bae0
        /*0430*/ 	.word	0x000000ff
        /*0434*/ 	.word	0x00000008
        /*0438*/ 	.short	0x010a
        /*043a*/ 	.byte	0x05
	.zero		1


	//   ....[50]....
        /*043c*/ 	.word	0x0000da70
        /*0440*/ 	.word	0x00000000
        /*0444*/ 	.word	0x0004c490
        /*0448*/ 	.short	0x0101
        /*044a*/ 	.byte	0x26
	.zero		1


	//   ....[51]....
        /*044c*/ 	.word	0x0000de40
        /*0450*/ 	.word	0x00000007
        /*0454*/ 	.word	0x0004c460
        /*0458*/ 	.short	0x010a
        /*045a*/ 	.byte	0x3f
	.zero		1


	//   ....[52]....
        /*045c*/ 	.word	0x0000e160
        /*0460*/ 	.word	0x00000007
        /*0464*/ 	.word	0x0004c4b0
        /*0468*/ 	.short	0x0101
        /*046a*/ 	.byte	0x3f
	.zero		1


	//   ....[53]....
        /*046c*/ 	.word	0x0000e170
        /*0470*/ 	.word	0x00000007
        /*0474*/ 	.word	0x0004c4b0
        /*0478*/ 	.short	0x010a
        /*047a*/ 	.byte	0x3f
	.zero		1


	//   ....[54]....
        /*047c*/ 	.word	0x0000e210
        /*0480*/ 	.word	0x00000004
        /*0484*/ 	.word	0x0004c460
        /*0488*/ 	.short	0x010a
        /*048a*/ 	.byte	0x3f
	.zero		1


	//   ....[55]....
        /*048c*/ 	.word	0x0000e8e0
        /*0490*/ 	.word	0x00000008
        /*0494*/ 	.word	0x0004c428
        /*0498*/ 	.short	0x010a
        /*049a*/ 	.byte	0x3f
	.zero		1


	//   ....[56]....
        /*049c*/ 	.word	0x0000ec00
        /*04a0*/ 	.word	0x00000005
        /*04a4*/ 	.word	0x0004c4b0
        /*04a8*/ 	.short	0x0101
        /*04aa*/ 	.byte	0x3f
	.zero		1


	//   ....[57]....
        /*04ac*/ 	.word	0x0000ec10
        /*04b0*/ 	.word	0x00000005
        /*04b4*/ 	.word	0x0004c4b0
        /*04b8*/ 	.short	0x010a
        /*04ba*/ 	.byte	0x3f
	.zero		1


	//   ....[58]....
        /*04bc*/ 	.word	0x0000ecc0
        /*04c0*/ 	.word	0x00000007
        /*04c4*/ 	.word	0x0004c428
        /*04c8*/ 	.short	0x010a
        /*04ca*/ 	.byte	0x3f
	.zero		1


	//   ....[59]....
        /*04cc*/ 	.word	0x0000f030
        /*04d0*/ 	.word	0x00000007
        /*04d4*/ 	.word	0x0004c428
        /*04d8*/ 	.short	0x010a
        /*04da*/ 	.byte	0x3f
	.zero		1


	//   ....[60]....
        /*04dc*/ 	.word	0x0000f370
        /*04e0*/ 	.word	0x00000007
        /*04e4*/ 	.word	0x0004c428
        /*04e8*/ 	.short	0x010a
        /*04ea*/ 	.byte	0x3f
	.zero		1


	//   ....[61]....
        /*04ec*/ 	.word	0x0000f700
        /*04f0*/ 	.word	0x00000003
        /*04f4*/ 	.word	0x0004c450
        /*04f8*/ 	.short	0x010a
        /*04fa*/ 	.byte	0x3f
	.zero		1


	//   ....[62]....
        /*04fc*/ 	.word	0x0000f760
        /*0500*/ 	.word	0x00000006
        /*0504*/ 	.word	0x0004c400
        /*0508*/ 	.short	0x010a
        /*050a*/ 	.byte	0x3f
	.zero		1


	//   ....[63]....
        /*050c*/ 	.word	0x0000f7d0
        /*0510*/ 	.word	0x00000003
        /*0514*/ 	.word	0xfffffff8
        /*0518*/ 	.short	0x010a
        /*051a*/ 	.byte	0x3f
	.zero		1


	//   ....[64]....
        /*051c*/ 	.word	0x0000f830
        /*0520*/ 	.word	0x0000000e
        /*0524*/ 	.word	0x0004c400
        /*0528*/ 	.short	0x010a
        /*052a*/ 	.byte	0x3f
	.zero		1


	//   ....[65]....
        /*052c*/ 	.word	0x0000f890
        /*0530*/ 	.word	0x0000000f
        /*0534*/ 	.word	0x0004c400
        /*0538*/ 	.short	0x010a
        /*053a*/ 	.byte	0x3f
	.zero		1


	//   ....[66]....
        /*053c*/ 	.word	0x0000f8f0
        /*0540*/ 	.word	0x0000000a
        /*0544*/ 	.word	0x0004c400
        /*0548*/ 	.short	0x010a
        /*054a*/ 	.byte	0x3f
	.zero		1


	//   ....[67]....
        /*054c*/ 	.word	0x0000f950
        /*0550*/ 	.word	0x0000000d
        /*0554*/ 	.word	0x0004c400
        /*0558*/ 	.short	0x010a
        /*055a*/ 	.byte	0x3f
	.zero		1


	//   ....[68]....
        /*055c*/ 	.word	0x0000f9b0
        /*0560*/ 	.word	0x0000000b
        /*0564*/ 	.word	0x0004c400
        /*0568*/ 	.short	0x010a
        /*056a*/ 	.byte	0x3f
	.zero		1


	//   ....[69]....
        /*056c*/ 	.word	0x0000fa20
        /*0570*/ 	.word	0x00000004
        /*0574*/ 	.word	0x00000008
        /*0578*/ 	.short	0x010a
        /*057a*/ 	.byte	0x3f
	.zero		1


	//   ....[70]....
        /*057c*/ 	.word	0x0000faf0
        /*0580*/ 	.word	0x00000007
        /*0584*/ 	.word	0x0004c460
        /*0588*/ 	.short	0x010a
        /*058a*/ 	.byte	0x3f
	.zero		1


	//   ....[71]....
        /*058c*/ 	.word	0x0000fb40
        /*0590*/ 	.word	0x00000007
        /*0594*/ 	.word	0x0004c4b0
        /*0598*/ 	.short	0x010a
        /*059a*/ 	.byte	0x3f
	.zero		1


	//   ....[72]....
        /*059c*/ 	.word	0x0000fb90
        /*05a0*/ 	.word	0x00000004
        /*05a4*/ 	.word	0x0004c460
        /*05a8*/ 	.short	0x010a
        /*05aa*/ 	.byte	0x3f
	.zero		1


	//   ....[73]....
        /*05ac*/ 	.word	0x0000fc60
        /*05b0*/ 	.word	0x00000008
        /*05b4*/ 	.word	0x0004c428
        /*05b8*/ 	.short	0x010a
        /*05ba*/ 	.byte	0x3f
	.zero		1


	//   ....[74]....
        /*05bc*/ 	.word	0x0000fcb0
        /*05c0*/ 	.word	0x00000005
        /*05c4*/ 	.word	0x0004c4b0
        /*05c8*/ 	.short	0x010a
        /*05ca*/ 	.byte	0x3f
	.zero		1


	//   ....[75]....
        /*05cc*/ 	.word	0x0000fd00
        /*05d0*/ 	.word	0x00000007
        /*05d4*/ 	.word	0x0004c428
        /*05d8*/ 	.short	0x010a
        /*05da*/ 	.byte	0x3f
	.zero		1


	//   ....[76]....
        /*05dc*/ 	.word	0x0000fd50
        /*05e0*/ 	.word	0x00000007
        /*05e4*/ 	.word	0x0004c428
        /*05e8*/ 	.short	0x010a
        /*05ea*/ 	.byte	0x3f
	.zero		1


	//   ....[77]....
        /*05ec*/ 	.word	0x0000fda0
        /*05f0*/ 	.word	0x00000007
        /*05f4*/ 	.word	0x0004c428
        /*05f8*/ 	.short	0x010a
        /*05fa*/ 	.byte	0x3f
	.zero		1


	//----- nvinfo : EIATTR_NUM_MBARRIERS
	.align		4
.L_38:
        /*05fc*/ 	.byte	0x03, 0x38
        /*05fe*/ 	.short	0x001f


	//----- nvinfo : EIATTR_EXIT_INSTR_OFFSETS
	.align		4
        /*0600*/ 	.byte	0x04, 0x1c
        /*0602*/ 	.short	(.L_40 - .L_39)


	//   ....[0]....
.L_39:
        /*0604*/ 	.word	0x00000b60


	//   ....[1]....
        /*0608*/ 	.word	0x00000bd0


	//   ....[2]....
        /*060c*/ 	.word	0x0000daa0


	//   ....[3]....
        /*0610*/ 	.word	0x0000db00


	//   ....[4]....
        /*0614*/ 	.word	0x0000db30


	//   ....[5]....
        /*0618*/ 	.word	0x0000e520


	//   ....[6]....
        /*061c*/ 	.word	0x0000e550


	//   ....[7]....
        /*0620*/ 	.word	0x0000f6e0


	//----- nvinfo : EIATTR_MAX_THREADS
	.align		4
.L_40:
        /*0624*/ 	.byte	0x04, 0x05
        /*0626*/ 	.short	(.L_42 - .L_41)
.L_41:
        /*0628*/ 	.word	0x00000180
        /*062c*/ 	.word	0x00000001
        /*0630*/ 	.word	0x00000001


	//----- nvinfo : EIATTR_CRS_STACK_SIZE
	.align		4
.L_42:
        /*0634*/ 	.byte	0x04, 0x1e
        /*0636*/ 	.short	(.L_44 - .L_43)
.L_43:
        /*0638*/ 	.word	0x00000000


	//----- nvinfo : EIATTR_CBANK_PARAM_SIZE
	.align		4
.L_44:
        /*063c*/ 	.byte	0x03, 0x19
        /*063e*/ 	.short	0x0870


	//----- nvinfo : EIATTR_PARAM_CBANK
	.align		4
        /*0640*/ 	.byte	0x04, 0x0a
        /*0642*/ 	.short	(.L_46 - .L_45)
	.align		4
.L_45:
        /*0644*/ 	.word	index@(.nv.constant0._ZN7cutlass13device_kernelINS_4fmha6kernel28FmhaKernelTmaWarpSpecializedINS1_10collective30FmhaMainloopTmaWarpSpecializedINS_6half_tEffN4cute5tupleIJNS7_1CILi128EEESA_NS9_ILi192EEEEEENS8_IJiNS9_ILi1EEENS8_IJiiEEEEEESF_SF_NS4_12CausalFusionEJNS2_6OptionILNS2_3TagE0ENS9_ILb1EEEEENSH_ILSI_2ESJ_EEEEENS4_15FmhaFwdEpilogueIS6_fNS8_IJNS9_ILi64EEESB_SA_EEEEENS2_23PersistentTileSchedulerEJSK_SL_EEEEEvNT_6ParamsE)
        /*0648*/ 	.short	0x0210
        /*064a*/ 	.short	0x0870


	//----- nvinfo : EIATTR_SW_WAR
	.align		4
.L_46:
        /*064c*/ 	.byte	0x04, 0x36
        /*064e*/ 	.short	(.L_48 - .L_47)
.L_47:
        /*0650*/ 	.word	0x00000008
.L_48:


//--------------------- .nv.callgraph             --------------------------
	.section	.nv.callgraph,"",@"SHT_CUDA_CALLGRAPH"
	.align	4
	.sectionentsize	8
	.align		4
        /*0000*/ 	.word	0x00000000
	.align		4
        /*0004*/ 	.word	0xffffffff
	.align		4
        /*0008*/ 	.word	index@(_ZN7cutlass13device_kernelINS_4fmha6kernel28FmhaKernelTmaWarpSpecializedINS1_10collective30FmhaMainloopTmaWarpSpecializedINS_6half_tEffN4cute5tupleIJNS7_1CILi128EEESA_NS9_ILi192EEEEEENS8_IJiNS9_ILi1EEENS8_IJiiEEEEEESF_SF_NS4_12CausalFusionEJNS2_6OptionILNS2_3TagE0ENS9_ILb1EEEEENSH_ILSI_2ESJ_EEEEENS4_15FmhaFwdEpilogueIS6_fNS8_IJNS9_ILi64EEESB_SA_EEEEENS2_23PersistentTileSchedulerEJSK_SL_EEEEEvNT_6ParamsE)
	.align		4
        /*000c*/ 	.word	index@(__assertfail)
	.align		4
        /*0010*/ 	.word	0x00000000
	.align		4
        /*0014*/ 	.word	0xfffffffe
	.align		4
        /*0018*/ 	.word	0x00000000
	.align		4
        /*001c*/ 	.word	0xfffffffd
	.align		4
        /*0020*/ 	.word	0x00000000
	.align		4
        /*0024*/ 	.word	0xfffffffc


//--------------------- .nv.constant4             --------------------------
	.section	.nv.constant4,"a",@progbits
	.align	8
	.align		8
.nv.constant4:
        /*0000*/ 	.dword	__assertfail
	.align		8
        /*0008*/ 	.dword	__unnamed_1
	.align		8
        /*0010*/ 	.dword	__unnamed_2
	.align		8
        /*0018*/ 	.dword	_ZN39_INTERNAL_0ab5a06c_4_k_cu_7fdcf292_34364cuda3std3__45__cpo5beginE
	.align		8
        /*0020*/ 	.dword	_ZN39_INTERNAL_0ab5a06c_4_k_cu_7fdcf292_34364cuda3std3__45__cpo3endE
	.align		8
        /*0028*/ 	.dword	_ZN39_INTERNAL_0ab5a06c_4_k_cu_7fdcf292_34364cuda3std3__45__cpo6cbeginE
	.align		8
        /*0030*/ 	.dword	_ZN39_INTERNAL_0ab5a06c_4_k_cu_7fdcf292_34364cuda3std3__45__cpo4cendE
	.align		8
        /*0038*/ 	.dword	_ZN39_INTERNAL_0ab5a06c_4_k_cu_7fdcf292_34364cuda3std3__441_GLOBAL__N__0ab5a06c_4_k_cu_7fdcf292_34366ignoreE
	.align		8
        /*0040*/ 	.dword	_ZN39_INTERNAL_0ab5a06c_4_k_cu_7fdcf292_34364cuda3std3__419piecewise_constructE
	.align		8
        /*0048*/ 	.dword	_ZN39_INTERNAL_0ab5a06c_4_k_cu_7fdcf292_34364cuda3std3__48in_placeE
	.align		8
        /*0050*/ 	.dword	_ZN39_INTERNAL_0ab5a06c_4_k_cu_7fdcf292_34364cuda3std6ranges3__45__cpo4swapE
	.align		8
        /*0058*/ 	.dword	_ZN39_INTERNAL_0ab5a06c_4_k_cu_7fdcf292_34364cuda3std6ranges3__45__cpo9iter_moveE
	.align		8
        /*0060*/ 	.dword	_ZN39_INTERNAL_0ab5a06c_4_k_cu_7fdcf292_34364cute7productE
	.align		8
        /*0068*/ 	.dword	_ZN39_INTERNAL_0ab5a06c_4_k_cu_7fdcf292_34364cute1_E
	.align		8
        /*0070*/ 	.dword	$str$24
	.align		8
        /*0078*/ 	.dword	$str$25


//--------------------- .text._ZN7cutlass13device_kernelINS_4fmha6kernel28FmhaKernelTmaWarpSpecializedINS1_10collective30FmhaMainloopTmaWarpSpecializedINS_6half_tEffN4cute5tupleIJNS7_1CILi128EEESA_NS9_ILi192EEEEEENS8_IJiNS9_ILi1EEENS8_IJiiEEEEEESF_SF_NS4_12CausalFusionEJNS2_6OptionILNS2_3TagE0ENS9_ILb1EEEEENSH_ILSI_2ESJ_EEEEENS4_15FmhaFwdEpilogueIS6_fNS8_IJNS9_ILi64EEESB_SA_EEEEENS2_23PersistentTileSchedulerEJSK_SL_EEEEEvNT_6ParamsE --------------------------
	.section	.text._ZN7cutlass13device_kernelINS_4fmha6kernel28FmhaKernelTmaWarpSpecializedINS1_10collective30FmhaMainloopTmaWarpSpecializedINS_6half_tEffN4cute5tupleIJNS7_1CILi128EEESA_NS9_ILi192EEEEEENS8_IJiNS9_ILi1EEENS8_IJiiEEEEEESF_SF_NS4_12CausalFusionEJNS2_6OptionILNS2_3TagE0ENS9_ILb1EEEEENSH_ILSI_2ESJ_EEEEENS4_15FmhaFwdEpilogueIS6_fNS8_IJNS9_ILi64EEESB_SA_EEEEENS2_23PersistentTileSchedulerEJSK_SL_EEEEEvNT_6ParamsE,"ax",@progbits
	.align	128
.text._ZN7cutlass13device_kernelINS_4fmha6kernel28FmhaKernelTmaWarpSpecializedINS1_10collective30FmhaMainloopTmaWarpSpecializedINS_6half_tEffN4cute5tupleIJNS7_1CILi128EEESA_NS9_ILi192EEEEEENS8_IJiNS9_ILi1EEENS8_IJiiEEEEEESF_SF_NS4_12CausalFusionEJNS2_6OptionILNS2_3TagE0ENS9_ILb1EEEEENSH_ILSI_2ESJ_EEEEENS4_15FmhaFwdEpilogueIS6_fNS8_IJNS9_ILi64EEESB_SA_EEEEENS2_23PersistentTileSchedulerEJSK_SL_EEEEEvNT_6ParamsE:
        .type           _ZN7cutlass13device_kernelINS_4fmha6kernel28FmhaKernelTmaWarpSpecializedINS1_10collective30FmhaMainloopTmaWarpSpecializedINS_6half_tEffN4cute5tupleIJNS7_1CILi128EEESA_NS9_ILi192EEEEEENS8_IJiNS9_ILi1EEENS8_IJiiEEEEEESF_SF_NS4_12CausalFusionEJNS2_6OptionILNS2_3TagE0ENS9_ILb1EEEEENSH_ILSI_2ESJ_EEEEENS4_15FmhaFwdEpilogueIS6_fNS8_IJNS9_ILi64EEESB_SA_EEEEENS2_23PersistentTileSchedulerEJSK_SL_EEEEEvNT_6ParamsE,@function
        .size           _ZN7cutlass13device_kernelINS_4fmha6kernel28FmhaKernelTmaWarpSpecializedINS1_10collective30FmhaMainloopTmaWarpSpecializedINS_6half_tEffN4cute5tupleIJNS7_1CILi128EEESA_NS9_ILi192EEEEEENS8_IJiNS9_ILi1EEENS8_IJiiEEEEEESF_SF_NS4_12CausalFusionEJNS2_6OptionILNS2_3TagE0ENS9_ILb1EEEEENSH_ILSI_2ESJ_EEEEENS4_15FmhaFwdEpilogueIS6_fNS8_IJNS9_ILi64EEESB_SA_EEEEENS2_23PersistentTileSchedulerEJSK_SL_EEEEEvNT_6ParamsE,(.L_x_154 - _ZN7cutlass13device_kernelINS_4fmha6kernel28FmhaKernelTmaWarpSpecializedINS1_10collective30FmhaMainloopTmaWarpSpecializedINS_6half_tEffN4cute5tupleIJNS7_1CILi128EEESA_NS9_ILi192EEEEEENS8_IJiNS9_ILi1EEENS8_IJiiEEEEEESF_SF_NS4_12CausalFusionEJNS2_6OptionILNS2_3TagE0ENS9_ILb1EEEEENSH_ILSI_2ESJ_EEEEENS4_15FmhaFwdEpilogueIS6_fNS8_IJNS9_ILi64EEESB_SA_EEEEENS2_23PersistentTileSchedulerEJSK_SL_EEEEEvNT_6ParamsE)
        .other          _ZN7cutlass13device_kernelINS_4fmha6kernel28FmhaKernelTmaWarpSpecializedINS1_10collective30FmhaMainloopTmaWarpSpecializedINS_6half_tEffN4cute5tupleIJNS7_1CILi128EEESA_NS9_ILi192EEEEEENS8_IJiNS9_ILi1EEENS8_IJiiEEEEEESF_SF_NS4_12CausalFusionEJNS2_6OptionILNS2_3TagE0ENS9_ILb1EEEEENSH_ILSI_2ESJ_EEEEENS4_15FmhaFwdEpilogueIS6_fNS8_IJNS9_ILi64EEESB_SA_EEEEENS2_23PersistentTileSchedulerEJSK_SL_EEEEEvNT_6ParamsE,@"STO_CUDA_ENTRY STV_DEFAULT"
_ZN7cutlass13device_kernelINS_4fmha6kernel28FmhaKernelTmaWarpSpecializedINS1_10collective30FmhaMainloopTmaWarpSpecializedINS_6half_tEffN4cute5tupleIJNS7_1CILi128EEESA_NS9_ILi192EEEEEENS8_IJiNS9_ILi1EEENS8_IJiiEEEEEESF_SF_NS4_12CausalFusionEJNS2_6OptionILNS2_3TagE0ENS9_ILb1EEEEENSH_ILSI_2ESJ_EEEEENS4_15FmhaFwdEpilogueIS6_fNS8_IJNS9_ILi64EEESB_SA_EEEEENS2_23PersistentTileSchedulerEJSK_SL_EEEEEvNT_6ParamsE:
[----:B------:R-:W1:Y:S01]  /*0000*/  LDC R1, c[0x0][0x28] ;  /* 0x00000a00ff017b82 */ /* 0x000e620000000800 */
[----:B------:R-:W2:Y:S07]  /*0010*/  S2R R2, SR_TID.X ;  /* 0x0000000000027919 */ /* 0x000eae0000002100 */
[----:B------:R-:W3:Y:S01]  /*0020*/  S2UR UR6, SR_CTAID.X ;  /* 0x00000000000679c3 */ /* 0x000ee20000002500 */
[----:B------:R-:W-:Y:S01]  /*0030*/  ELECT P1, URZ, PT ;  /* 0x00000000003f782f */ /* 0x000fe20003820000 */
[----:B------:R-:W-:Y:S01]  /*0040*/  BSSY B0, `(.L_x_0) ;  /* 0x0000018000007945 */ /* 0x000fe20003800000 */
[----:B---3--:R-:W-:-:S02]  /*0050*/  MOV R17, UR6 ;  /* 0x0000000600117c02 */ /* 0x008fc40008000f00 */
[----:B--2---:R-:W-:-:S05]  /*0060*/  SHF.R.U32.HI R0, RZ, 0x5, R2 ;  /* 0x00000005ff007819 */ /* 0x004fca0000011602 */
[----:B------:R-:W2:Y:S02]  /*0070*/  SHFL.IDX PT, R3, R0, RZ, 0x1f ;  /* 0x00001fff00037589 */ /* 0x000ea400000e0000 */
[----:B--2---:R-:W-:Y:S02]  /*0080*/  R2UR UR4, R3 ;  /* 0x00000000030472ca */ /* 0x004fe400000e0000 */
[----:B------:R-:W-:-:S06]  /*0090*/  SHF.R.U32.HI R3, RZ, 0x7, R2 ;  /* 0x00000007ff037819 */ /* 0x000fcc0000011602 */
[----:B------:R-:W2:Y:S05]  /*00a0*/  SHFL.IDX PT, R3, R3, RZ, 0x1f ;  /* 0x00001fff03037589 */ /* 0x000eaa00000e0000 */
[----:B------:R-:W-:Y:S02]  /*00b0*/  USHF.R.S32.HI UR5, URZ, 0x1f, UR4 ;  /* 0x0000001f3f057899 */ /* 0x000fe40008011404 */
[----:B------:R-:W-:Y:S02]  /*00c0*/  ISETP.EQ.AND P2, PT, RZ, UR4, P1 ;  /* 0x00000004ff007c0c */ /* 0x000fe40008f42270 */
[----:B------:R-:W-:-:S04]  /*00d0*/  ULEA.HI UR5, UR5, UR4, URZ, 0x2 ;  /* 0x0000000405057291 */ /* 0x000fc8000f8f103f */
[----:B------:R-:W-:-:S04]  /*00e0*/  ULOP3.LUT UR5, UR5, 0xfffffffc, URZ, 0xc0, !UPT ;  /* 0xfffffffc05057892 */ /* 0x000fc8000f8ec03f */
[----:B------:R-:W-:-:S03]  /*00f0*/  UIADD3 UR5, UR4, -UR5, URZ ;  /* 0x8000000504057290 */ /* 0x000fc6000fffe03f */
[----:B-1----:R-:W-:Y:S09]  /*0100*/  @!P2 BRA `(.L_x_1) ;  /* 0x00000000002ca947 */ /* 0x002ff20003800000 */
[----:B------:R-:W-:Y:S02]  /*0110*/  ULDC.64 UR6, c[0x0][0x198] ;  /* 0x0000660000067ab9 */ /* 0x000fe40000000a00 */
[----:B------:R-:W-:Y:S02]  /*0120*/  UIADD3 UR8, UP0, UR6, 0xf0, URZ ;  /* 0x000000f006087890 */ /* 0x000fe4000ff1e03f */
[----:B------:R-:W-:Y:S02]  /*0130*/  UIADD3 UR10, UP1, UR6, 0x1f0, URZ ;  /* 0x000001f0060a7890 */ /* 0x000fe4000ff3e03f */
[----:B------:R-:W-:Y:S02]  /*0140*/  UIADD3 UR6, UP2, UR6, 0x2f0, URZ ;  /* 0x000002f006067890 */ /* 0x000fe4000ff5e03f */
[----:B------:R-:W-:Y:S02]  /*0150*/  UIADD3.X UR9, URZ, UR7, URZ, UP0, !UPT ;  /* 0x000000073f097290 */ /* 0x000fe400087fe43f */
[----:B------:R-:W-:-:S02]  /*0160*/  UIADD3.X UR11, URZ, UR7, URZ, UP1, !UPT ;  /* 0x000000073f0b7290 */ /* 0x000fc40008ffe43f */
[----:B------:R-:W-:-:S05]  /*0170*/  UIADD3.X UR7, URZ, UR7, URZ, UP2, !UPT ;  /* 0x000000073f077290 */ /* 0x000fca00097fe43f */
[----:B------:R1:W-:Y:S02]  /*0180*/  UTMACCTL.PF [UR8] ;  /* 0x00000000080079b9 */ /* 0x0003e40008040000 */
[----:B------:R1:W-:Y:S02]  /*0190*/  UTMACCTL.PF [UR10] ;  /* 0x000000000a0079b9 */ /* 0x0003e40008040000 */
[----:B------:R1:W-:Y:S02]  /*01a0*/  UTMACCTL.PF [UR6] ;  /* 0x00000000060079b9 */ /* 0x0003e40008040000 */
[----:B-1----:R-:W-:Y:S01]  /*01b0*/  NOP ;  /* 0x0000000000007918 */ /* 0x002fe20000000000 */
.L_x_1:
[----:B------:R-:W-:Y:S05]  /*01c0*/  BSYNC B0 ;  /* 0x0000000000007941 */ /* 0x000fea0003800000 */
.L_x_0:
[----:B------:R-:W1:Y:S01]  /*01d0*/  SHFL.IDX PT, R4, R0, RZ, 0x1f ;  /* 0x00001fff00047589 */ /* 0x000e6200000e0000 */
[----:B--2---:R-:W-:Y:S01]  /*01e0*/  R2UR UR4, R3 ;  /* 0x00000000030472ca */ /* 0x004fe200000e0000 */
[----:B------:R-:W-:Y:S02]  /*01f0*/  UISETP.NE.AND UP0, UPT, UR5, 0x1, UPT ;  /* 0x000000010500788c */ /* 0x000fe4000bf05270 */
[----:B------:R-:W-:-:S10]  /*0200*/  UISETP.NE.AND UP1, UPT, UR5, 0x2, UPT ;  /* 0x000000020500788c */ /* 0x000fd4000bf25270 */
[----:B------:R-:W-:Y:S02]  /*0210*/  UIADD3 UR10, UR4, -0x1, URZ ;  /* 0xffffffff040a7890 */ /* 0x000fe4000fffe03f */
[----:B------:R-:W-:Y:S01]  /*0220*/  MOV R19, UR4 ;  /* 0x0000000400137c02 */ /* 0x000fe20008000f00 */
[----:B------:R-:W-:Y:S02]  /*0230*/  UISETP.EQ.AND UP2, UPT, UR4, URZ, !UP0 ;  /* 0x0000003f0400728c */ /* 0x000fe4000c742270 */
[----:B------:R-:W-:Y:S02]  /*0240*/  UISETP.EQ.AND UP3, UPT, UR4, URZ, !UP1 ;  /* 0x0000003f0400728c */ /* 0x000fe4000cf62270 */
[----:B------:R-:W-:Y:S02]  /*0250*/  UISETP.GE.U32.AND UP4, UPT, UR10, 0x4, UPT ;  /* 0x000000040a00788c */ /* 0x000fe4000bf86070 */
[----:B------:R-:W-:Y:S01]  /*0260*/  USEL UR4, URZ, 0x1, !UP2 ;  /* 0x000000013f047887 */ /* 0x000fe2000d000000 */
[----:B-1----:R-:W-:Y:S01]  /*0270*/  ISETP.NE.AND P0, PT, R4, RZ, PT ;  /* 0x000000ff0400720c */ /* 0x002fe20003f05270 */
[----:B------:R-:W-:Y:S01]  /*0280*/  USEL UR6, URZ, 0x1, !UP3 ;  /* 0x000000013f067887 */ /* 0x000fe2000d800000 */
[----:B------:R-:W-:Y:S01]  /*0290*/  IMAD.U32 R4, RZ, RZ, UR5 ;  /* 0x00000005ff047e24 */ /* 0x000fe2000f8e00ff */
[----:B------:R-:W-:-:S02]  /*02a0*/  USEL UR7, UR4, 0x2, UP4 ;  /* 0x0000000204077887 */ /* 0x000fc4000a000000 */
[----:B------:R-:W-:-:S04]  /*02b0*/  USEL UR4, UR6, 0x2, UP4 ;  /* 0x0000000206047887 */ /* 0x000fc8000a000000 */
[----:B------:R-:W-:Y:S02]  /*02c0*/  MOV R18, UR7 ;  /* 0x0000000700127c02 */ /* 0x000fe40008000f00 */
[----:B------:R-:W-:Y:S02]  /*02d0*/  MOV R16, UR4 ;  /* 0x0000000400107c02 */ /* 0x000fe40008000f00 */
[----:B------:R-:W-:Y:S05]  /*02e0*/  @P0 BRA `(.L_x_2) ;  /* 0x0000000000480947 */ /* 0x000fea0003800000 */
[----:B------:R-:W1:Y:S01]  /*02f0*/  S2UR UR8, SR_CgaCtaId ;  /* 0x00000000000879c3 */ /* 0x000e620000008800 */
[----:B------:R-:W-:Y:S01]  /*0300*/  UMOV UR4, 0x400 ;  /* 0x0000040000047882 */ /* 0x000fe20000000000 */
[----:B------:R-:W-:Y:S01]  /*0310*/  UMOV UR5, 0x1 ;  /* 0x0000000100057882 */ /* 0x000fe20000000000 */
[----:B------:R-:W-:Y:S01]  /*0320*/  UMOV UR6, 0x80 ;  /* 0x0000008000067882 */ /* 0x000fe20000000000 */
[----:B------:R-:W-:Y:S01]  /*0330*/  ELECT P0, URZ, PT ;  /* 0x00000000003f782f */ /* 0x000fe20003800000 */
[----:B------:R-:W-:-:S04]  /*0340*/  UIADD3 UR6, -UR6, 0x100000, URZ ;  /* 0x0010000006067890 */ /* 0x000fc8000fffe13f */
[----:B------:R-:W-:Y:S02]  /*0350*/  USHF.L.U32 UR7, UR6, 0xb, URZ ;  /* 0x0000000b06077899 */ /* 0x000fe4000800063f */
[----:B------:R-:W-:Y:S02]  /*0360*/  USHF.L.U32 UR6, UR6, 0x1, URZ ;  /* 0x0000000106067899 */ /* 0x000fe4000800063f */
[----:B-1----:R-:W-:Y:S02]  /*0370*/  ULEA UR8, UR8, UR4, 0x18 ;  /* 0x0000000408087291 */ /* 0x002fe4000f8ec03f */
[----:B------:R-:W-:-:S04]  /*0380*/  UIADD3 UR4, -UR5, 0x100000, URZ ;  /* 0x0010000005047890 */ /* 0x000fc8000fffe13f */
[----:B------:R-:W-:Y:S02]  /*0390*/  USHF.L.U32 UR5, UR4, 0xb, URZ ;  /* 0x0000000b04057899 */ /* 0x000fe4000800063f */
[----:B------:R-:W-:Y:S01]  /*03a0*/  USHF.L.U32 UR4, UR4, 0x1, URZ ;  /* 0x0000000104047899 */ /* 0x000fe2000800063f */
[----:B------:R-:W1:Y:S11]  /*03b0*/  FENCE.VIEW.ASYNC.S ;  /* 0x00000000000073c6 */ /* 0x000e760000000000 */
[----:B-1----:R1:W2:Y:S01]  /*03c0*/  SYNCS.EXCH.64 URZ, [UR8+0x4c450], UR4 ;  /* 0x04c45004083f75b2 */ /* 0x0022a20008000100 */
[----:B------:R1:W3:Y:S01]  /*03d0*/  SYNCS.EXCH.64 URZ, [UR8+0x4c460], UR6 ;  /* 0x04c46006083f75b2 */ /* 0x0002e20008000100 */
[----:B------:R1:W4:Y:S01]  /*03e0*/  SYNCS.EXCH.64 URZ, [UR8+0x4c458], UR4 ;  /* 0x04c45804083f75b2 */ /* 0x0003220008000100 */
[----:B------:R1:W1:Y:S01]  /*03f0*/  SYNCS.EXCH.64 URZ, [UR8+0x4c468], UR6 ;  /* 0x04c46806083f75b2 */ /* 0x0002620008000100 */
[----:B------:R-:W-:Y:S01]  /*0400*/  NOP ;  /* 0x0000000000007918 */ /* 0x000fe20000000000 */
.L_x_2:
[----:B------:R-:W5:Y:S01]  /*0410*/  SHFL.IDX PT, R3, R0, RZ, 0x1f ;  /* 0x00001fff00037589 */ /* 0x000f6200000e0000 */
[----:B------:R-:W-:Y:S01]  /*0420*/  NOP ;  /* 0x0000000000007918 */ /* 0x000fe20000000000 */
[----:B-----5:R-:W-:-:S13]  /*0430*/  ISETP.NE.AND P0, PT, R3, RZ, PT ;  /* 0x000000ff0300720c */ /* 0x020fda0003f05270 */
[----:B------:R-:W-:Y:S05]  /*0440*/  @P0 BRA `(.L_x_3) ;  /* 0x0000000000600947 */ /* 0x000fea0003800000 */
[----:B-1----:R-:W1:Y:S01]  /*0450*/  S2UR UR5, SR_CgaCtaId ;  /* 0x00000000000579c3 */ /* 0x002e620000008800 */
[----:B------:R-:W-:Y:S01]  /*0460*/  UMOV UR4, 0x400 ;  /* 0x0000040000047882 */ /* 0x000fe20000000000 */
[----:B------:R-:W-:Y:S01]  /*0470*/  UMOV UR6, 0x1 ;  /* 0x0000000100067882 */ /* 0x000fe20000000000 */
[----:B------:R-:W-:Y:S01]  /*0480*/  UMOV UR9, 0x100 ;  /* 0x0000010000097882 */ /* 0x000fe20000000000 */
[----:B------:R-:W-:-:S04]  /*0490*/  UIADD3 UR6, -UR6, 0x100000, URZ ;  /* 0x0010000006067890 */ /* 0x000fc8000fffe13f */
[----:B------:R-:W-:Y:S02]  /*04a0*/  USHF.L.U32 UR7, UR6, 0xb, URZ ;  /* 0x0000000b06077899 */ /* 0x000fe4000800063f */
[----:B------:R-:W-:Y:S01]  /*04b0*/  USHF.L.U32 UR6, UR6, 0x1, URZ ;  /* 0x0000000106067899 */ /* 0x000fe2000800063f */
[----:B------:R-:W-:Y:S01]  /*04c0*/  ELECT P0, URZ, PT ;  /* 0x00000000003f782f */ /* 0x000fe20003800000 */
[----:B-1----:R-:W-:Y:S02]  /*04d0*/  ULEA UR8, UR5, UR4, 0x18 ;  /* 0x0000000405087291 */ /* 0x002fe4000f8ec03f */
[----:B------:R-:W-:-:S04]  /*04e0*/  UIADD3 UR4, -UR9, 0x100000, URZ ;  /* 0x0010000009047890 */ /* 0x000fc8000fffe13f */
[----:B------:R-:W-:Y:S02]  /*04f0*/  USHF.L.U32 UR5, UR4, 0xb, URZ ;  /* 0x0000000b04057899 */ /* 0x000fe4000800063f */
[----:B------:R-:W-:Y:S01]  /*0500*/  USHF.L.U32 UR4, UR4, 0x1, URZ ;  /* 0x0000000104047899 */ /* 0x000fe2000800063f */
[----:B------:R-:W1:Y:S03]  /*0510*/  FENCE.VIEW.ASYNC.S ;  /* 0x00000000000073c6 */ /* 0x000e660000000000 */
[----:B-1----:R1:W1:Y:S08]  /*0520*/  SYNCS.EXCH.64 URZ, [UR8+0x4c400], UR6 ;  /* 0x04c40006083f75b2 */ /* 0x0022700008000100 */
[----:B------:R1:W1:Y:S01]  /*0530*/  SYNCS.EXCH.64 URZ, [UR8+0x4c428], UR4 ;  /* 0x04c42804083f75b2 */ /* 0x0002620008000100 */
        /* <DEDUP_REMOVED lines=8> */
[----:B------:R-:W-:Y:S01]  /*05c0*/  NOP ;  /* 0x0000000000007918 */ /* 0x000fe20000000000 */
.L_x_3:
        /* <DEDUP_REMOVED lines=21> */
[----:B------:R-:W-:Y:S01]  /*0720*/  NOP ;  /* 0x0000000000007918 */ /* 0x000fe20000000000 */
.L_x_4:
[----:B------:R-:W5:Y:S01]  /*0730*/  SHFL.IDX PT, R3, R0, RZ, 0x1f ;  /* 0x00001fff00037589 */ /* 0x000f6200000e0000 */
[----:B------:R-:W-:Y:S01]  /*0740*/  ELECT P0, URZ, PT ;  /* 0x00000000003f782f */ /* 0x000fe20003800000 */
[----:B------:R-:W-:Y:S01]  /*0750*/  NOP ;  /* 0x0000000000007918 */ /* 0x000fe20000000000 */
[----:B-1----:R-:W-:Y:S02]  /*0760*/  UMOV UR4, 0x80 ;  /* 0x0000008000047882 */ /* 0x002fe40000000000 */
[C---:B-----5:R-:W-:Y:S02]  /*0770*/  ISETP.NE.OR P0, PT, R3.reuse, RZ, !P0 ;  /* 0x000000ff0300720c */ /* 0x060fe40004705670 */
[----:B------:R-:W-:-:S11]  /*0780*/  ISETP.NE.AND P3, PT, R3, RZ, PT ;  /* 0x000000ff0300720c */ /* 0x000fd60003f65270 */
[----:B------:R-:W-:Y:S01]  /*0790*/  VOTEU.ALL UP2, P0 ;  /* 0x00000000003f7886 */ /* 0x000fe20000040000 */
[----:B------:R-:W-:Y:S01]  /*07a0*/  VOTEU.ALL UP3, P0 ;  /* 0x00000000003f7886 */ /* 0x000fe20000060000 */
[----:B------:R-:W-:Y:S01]  /*07b0*/  VOTEU.ALL UP4, P0 ;  /* 0x00000000003f7886 */ /* 0x000fe20000080000 */
[----:B------:R-:W-:Y:S02]  /*07c0*/  VOTEU.ALL UP5, P0 ;  /* 0x00000000003f7886 */ /* 0x000fe400000a0000 */
[----:B------:R-:W1:Y:S01]  /*07d0*/  @!UP2 S2UR UR7, SR_CgaCtaId ;  /* 0x000000000007a9c3 */ /* 0x000e620000008800 */
[----:B------:R-:W-:Y:S01]  /*07e0*/  @!UP2 UMOV UR6, 0x400 ;  /* 0x000004000006a882 */ /* 0x000fe20000000000 */
[----:B------:R-:W-:-:S04]  /*07f0*/  @!UP2 UIADD3 UR4, -UR4, 0x100000, URZ ;  /* 0x001000000404a890 */ /* 0x000fc8000fffe13f */
[----:B------:R-:W-:Y:S02]  /*0800*/  @!UP2 USHF.L.U32 UR5, UR4, 0xb, URZ ;  /* 0x0000000b0405a899 */ /* 0x000fe4000800063f */
[----:B------:R-:W-:Y:S02]  /*0810*/  @!UP2 USHF.L.U32 UR4, UR4, 0x1, URZ ;  /* 0x000000010404a899 */ /* 0x000fe4000800063f */
[----:B-1----:R-:W-:Y:S01]  /*0820*/  @!UP2 ULEA UR6, UR7, UR6, 0x18 ;  /* 0x000000060706a291 */ /* 0x002fe2000f8ec03f */
[----:B------:R-:W-:Y:S01]  /*0830*/  VOTEU.ALL UP2, P0 ;  /* 0x00000000003f7886 */ /* 0x000fe20000040000 */
[----:B------:R-:W1:Y:S10]  /*0840*/  FENCE.VIEW.ASYNC.S ;  /* 0x00000000000073c6 */ /* 0x000e740000000000 */
[----:B-1----:R1:W1:Y:S01]  /*0850*/  @!UP2 SYNCS.EXCH.64 URZ, [UR6+0x4c490], UR4 ;  /* 0x04c49004063fa5b2 */ /* 0x0022620008000100 */
[----:B------:R1:W1:Y:S01]  /*0860*/  @!UP3 SYNCS.EXCH.64 URZ, [UR6+0x4c498], UR4 ;  /* 0x04c49804063fb5b2 */ /* 0x0002620008000100 */
[----:B------:R1:W1:Y:S01]  /*0870*/  @!UP4 SYNCS.EXCH.64 URZ, [UR6+0x4c4a0], UR4 ;  /* 0x04c4a004063fc5b2 */ /* 0x0002620008000100 */
[----:B------:R1:W1:Y:S01]  /*0880*/  @!UP5 SYNCS.EXCH.64 URZ, [UR6+0x4c4a8], UR4 ;  /* 0x04c4a804063fd5b2 */ /* 0x0002620008000100 */
[----:B------:R-:W-:Y:S01]  /*0890*/  NOP ;  /* 0x0000000000007918 */ /* 0x000fe20000000000 */
[----:B------:R-:W-:Y:S05]  /*08a0*/  @P3 BRA `(.L_x_5) ;  /* 0x0000000000583947 */ /* 0x000fea0003800000 */
[----:B-1----:R-:W1:Y:S01]  /*08b0*/  S2UR UR5, SR_CgaCtaId ;  /* 0x00000000000579c3 */ /* 0x002e620000008800 */
[----:B------:R-:W-:Y:S01]  /*08c0*/  UMOV UR4, 0x400 ;  /* 0x0000040000047882 */ /* 0x000fe20000000000 */
[----:B------:R-:W-:Y:S01]  /*08d0*/  UMOV UR6, 0x20 ;  /* 0x0000002000067882 */ /* 0x000fe20000000000 */
[----:B------:R-:W-:Y:S01]  /*08e0*/  UMOV UR7, 0x80 ;  /* 0x0000008000077882 */ /* 0x000fe20000000000 */
[----:B------:R-:W-:Y:S01]  /*08f0*/  ELECT P0, URZ, PT ;  /* 0x00000000003f782f */ /* 0x000fe20003800000 */
[----:B-1----:R-:W-:Y:S02]  /*0900*/  ULEA UR8, UR5, UR4, 0x18 ;  /* 0x0000000405087291 */ /* 0x002fe4000f8ec03f */
[----:B------:R-:W-:-:S04]  /*0910*/  UIADD3 UR4, -UR6, 0x100000, URZ ;  /* 0x0010000006047890 */ /* 0x000fc8000fffe13f */
[----:B------:R-:W-:Y:S02]  /*0920*/  USHF.L.U32 UR5, UR4, 0xb, URZ ;  /* 0x0000000b04057899 */ /* 0x000fe4000800063f */
[----:B------:R-:W-:Y:S02]  /*0930*/  USHF.L.U32 UR4, UR4, 0x1, URZ ;  /* 0x0000000104047899 */ /* 0x000fe4000800063f */
        /* <DEDUP_REMOVED lines=13> */
.L_x_5:
[----:B------:R-:W-:Y:S01]  /*0a10*/  VOTEU.ANY UP2, P2 ;  /* 0x00000000003f7886 */ /* 0x000fe20001040100 */
[----:B-1----:R-:W-:Y:S01]  /*0a20*/  R2UR UR8, R19 ;  /* 0x00000000130872ca */ /* 0x002fe200000e0000 */
[----:B------:R-:W-:Y:S01]  /*0a30*/  UMOV UR4, 0x40 ;  /* 0x0000004000047882 */ /* 0x000fe20000000000 */
[----:B------:R-:W-:Y:S01]  /*0a40*/  NOP ;  /* 0x0000000000007918 */ /* 0x000fe20000000000 */
[----:B------:R-:W-:Y:S01]  /*0a50*/  ISETP.EQ.AND P0, PT, R4, 0x2, P1 ;  /* 0x000000020400780c */ /* 0x000fe20000f02270 */
[----:B------:R-:W1:Y:S01]  /*0a60*/  @UP2 S2UR UR7, SR_CgaCtaId ;  /* 0x00000000000729c3 */ /* 0x000e620000008800 */
[----:B------:R-:W-:Y:S01]  /*0a70*/  @UP2 UMOV UR6, 0x400 ;  /* 0x0000040000062882 */ /* 0x000fe20000000000 */
[----:B------:R-:W-:-:S04]  /*0a80*/  @UP2 UIADD3 UR4, -UR4, 0x100000, URZ ;  /* 0x0010000004042890 */ /* 0x000fc8000fffe13f */
[----:B------:R-:W-:Y:S02]  /*0a90*/  @UP2 USHF.L.U32 UR5, UR4, 0xb, URZ ;  /* 0x0000000b04052899 */ /* 0x000fe4000800063f */
[----:B------:R-:W-:Y:S01]  /*0aa0*/  @UP2 USHF.L.U32 UR4, UR4, 0x1, URZ ;  /* 0x0000000104042899 */ /* 0x000fe2000800063f */
[----:B------:R-:W-:Y:S01]  /*0ab0*/  ISETP.NE.AND P3, PT, RZ, UR8, PT ;  /* 0x00000008ff007c0c */ /* 0x000fe2000bf65270 */
[----:B-1----:R-:W-:Y:S01]  /*0ac0*/  @UP2 ULEA UR6, UR7, UR6, 0x18 ;  /* 0x0000000607062291 */ /* 0x002fe2000f8ec03f */
[----:B------:R-:W-:Y:S01]  /*0ad0*/  VOTEU.ANY UP2, P2 ;  /* 0x00000000003f7886 */ /* 0x000fe20001040100 */
[----:B------:R-:W-:Y:S01]  /*0ae0*/  ISETP.EQ.AND P2, PT, R4, 0x1, P1 ;  /* 0x000000010400780c */ /* 0x000fe20000f42270 */
[----:B------:R-:W1:Y:S09]  /*0af0*/  FENCE.VIEW.ASYNC.S ;  /* 0x00000000000073c6 */ /* 0x000e720000000000 */
[----:B-1----:R1:W2:Y:S01]  /*0b00*/  @UP2 SYNCS.EXCH.64 URZ, [UR6+0x4c4b0], UR4 ;  /* 0x04c4b004063f25b2 */ /* 0x0022a20008000100 */
[----:B------:R-:W-:Y:S01]  /*0b10*/  NOP ;  /* 0x0000000000007918 */ /* 0x000fe20000000000 */
[----:B--234-:R-:W-:Y:S06]  /*0b20*/  BAR.SYNC.DEFER_BLOCKING 0x0 ;  /* 0x0000000000007b1d */ /* 0x01cfec0000010000 */
[----:B------:R-:W-:Y:S05]  /*0b30*/  @!P3 BRA `(.L_x_6) ;  /* 0x000000cc00dcb947 */ /* 0x000fea0003800000 */
[----:B------:R-:W-:-:S06]  /*0b40*/  UISETP.GT.U32.AND UP0, UPT, UR10, 0x3, UPT ;  /* 0x000000030a00788c */ /* 0x000fcc000bf04070 */
[----:B------:R-:W-:-:S13]  /*0b50*/  PLOP3.LUT P0, PT, PT, PT, UP0, 0x80, 0x0 ;  /* 0x000000000000781c */ /* 0x000fda0003f0f008 */
[----:B-1----:R-:W-:Y:S05]  /*0b60*/  @P0 EXIT ;  /* 0x000000000000094d */ /* 0x002fea0003800000 */
.L_x_7:
[----:B------:R-:W-:-:S08]  /*0b70*/  NOP ;  /* 0x0000000000007918 */ /* 0x000fd00000000000 */
[----:B------:R-:W1:Y:S02]  /*0b80*/  USETMAXREG.TRY_ALLOC.CTAPOOL UP0, 0xf0 ;  /* 0x000000f0000079c8 */ /* 0x000e640008000600 */
[----:B-1----:R-:W-:-:S13]  /*0b90*/  PLOP3.LUT P0, PT, PT, PT, UP0, 0x80, 0x0 ;  /* 0x000000000000781c */ /* 0x002fda0003f0f008 */
[----:B------:R-:W-:Y:S05]  /*0ba0*/  @!P0 BRA `(.L_x_7) ;  /* 0xfffffffc00f08947 */ /* 0x000fea000383ffff */
[----:B------:R-:W-:Y:S02]  /*0bb0*/  ULDC UR4, c[0x0][0xa00] ;  /* 0x0002800000047ab9 */ /* 0x000fe40000000800 */
[----:B------:R-:W-:-:S13]  /*0bc0*/  ISETP.GE.AND P0, PT, R17, UR4, PT ;  /* 0x0000000411007c0c */ /* 0x000fda000bf06270 */
[----:B------:R-:W-:Y:S05]  /*0bd0*/  @P0 EXIT ;  /* 0x000000000000094d */ /* 0x000fea0003800000 */
[----:B------:R-:W-:Y:S01]  /*0be0*/  SHF.R.S32.HI R3, RZ, 0x1f, R2 ;  /* 0x0000001fff037819 */ /* 0x000fe20000011402 */
[----:B------:R-:W-:Y:S01]  /*0bf0*/  UMOV UR60, URZ ;  /* 0x0000003f003c7c82 */ /* 0x000fe20008000000 */
[----:B------:R-:W-:Y:S01]  /*0c00*/  R2UR UR4, R19 ;  /* 0x00000000130472ca */ /* 0x000fe200000e0000 */
[----:B------:R-:W-:Y:S01]  /*0c10*/  UMOV UR37, URZ ;  /* 0x0000003f00257c82 */ /* 0x000fe20008000000 */
[----:B------:R-:W-:Y:S02]  /*0c20*/  LEA.HI R3, R3, R2, RZ, 0x7 ;  /* 0x0000000203037211 */ /* 0x000fe400078f38ff */
[----:B------:R-:W-:Y:S02]  /*0c30*/  R2UR UR5, R18 ;  /* 0x00000000120572ca */ /* 0x000fe400000e0000 */
[----:B------:R-:W-:Y:S02]  /*0c40*/  LOP3.LUT R3, R3, 0xffffff80, RZ, 0xc0, !PT ;  /* 0xffffff8003037812 */ /* 0x000fe400078ec0ff */
[----:B------:R-:W-:-:S03]  /*0c50*/  MOV R184, RZ ;  /* 0x000000ff00b87202 */ /* 0x000fc60000000f00 */
[----:B------:R-:W-:Y:S02]  /*0c60*/  IMAD.IADD R3, R2, 0x1, -R3 ;  /* 0x0000000102037824 */ /* 0x000fe400078e0a03 */
[----:B------:R-:W-:-:S03]  /*0c70*/  UISETP.NE.AND UP0, UPT, UR4, 0x1, UPT ;  /* 0x000000010400788c */ /* 0x000fc6000bf05270 */
[----:B------:R-:W-:Y:S01]  /*0c80*/  SHF.R.S32.HI R0, RZ, 0x1f, R3 ;  /* 0x0000001fff007819 */ /* 0x000fe20000011403 */
[----:B------:R-:W-:Y:S02]  /*0c90*/  USEL UR4, URZ, 0x1, UP0 ;  /* 0x000000013f047887 */ /* 0x000fe40008000000 */
[----:B------:R-:W-:Y:S01]  /*0ca0*/  ULOP3.LUT UR6, UR5, 0x1, URZ, 0xfc, !UPT ;  /* 0x0000000105067892 */ /* 0x000fe2000f8efc3f */
[CC--:B------:R-:W-:Y:S02]  /*0cb0*/  LEA.HI R4, R0.reuse, R3.reuse, RZ, 0x2 ;  /* 0x0000000300047211 */ /* 0x0c0fe400078f10ff */
[----:B------:R-:W-:Y:S01]  /*0cc0*/  LEA.HI R0, R0, R3, RZ, 0x5 ;  /* 0x0000000300007211 */ /* 0x000fe200078f28ff */
[----:B------:R-:W-:Y:S01]  /*0cd0*/  UMOV UR5, URZ ;  /* 0x0000003f00057c82 */ /* 0x000fe20008000000 */
[--C-:B------:R-:W-:Y:S01]  /*0ce0*/  SHF.R.S32.HI R5, RZ, 0x2, R4.reuse ;  /* 0x00000002ff057819 */ /* 0x100fe20000011404 */
[----:B------:R-:W-:Y:S01]  /*0cf0*/  IMAD.U32 R185, RZ, RZ, UR4 ;  /* 0x00000004ffb97e24 */ /* 0x000fe2000f8e00ff */
[----:B------:R-:W-:-:S02]  /*0d00*/  SHF.R.S32.HI R6, RZ, 0x1f, R4 ;  /* 0x0000001fff067819 */ /* 0x000fc40000011404 */
[----:B------:R-:W-:Y:S02]  /*0d10*/  LOP3.LUT R4, R4, 0x7ffffffc, RZ, 0xc0, !PT ;  /* 0x7ffffffc04047812 */ /* 0x000fe400078ec0ff */
[----:B------:R-:W-:Y:S02]  /*0d20*/  LEA.HI R6, R6, R5, RZ, 0x3 ;  /* 0x0000000506067211 */ /* 0x000fe400078f18ff */
[----:B------:R-:W-:Y:S02]  /*0d30*/  SHF.R.S32.HI R0, RZ, 0x5, R0 ;  /* 0x00000005ff007819 */ /* 0x000fe40000011400 */
[----:B------:R-:W-:Y:S02]  /*0d40*/  LOP3.LUT R6, R6, 0xfffffff8, RZ, 0xc0, !PT ;  /* 0xfffffff806067812 */ /* 0x000fe400078ec0ff */
[----:B------:R-:W-:Y:S02]  /*0d50*/  IADD3 R4, R3, -R4, RZ ;  /* 0x8000000403047210 */ /* 0x000fe40007ffe0ff */
[----:B------:R-:W-:-:S02]  /*0d60*/  IADD3 R5, R5, -R6, RZ ;  /* 0x8000000605057210 */ /* 0x000fc40007ffe0ff */
[----:B------:R-:W-:Y:S02]  /*0d70*/  MOV R190, UR6 ;  /* 0x0000000600be7c02 */ /* 0x000fe40008000f00 */
[----:B------:R-:W-:Y:S01]  /*0d80*/  MOV R189, UR5 ;  /* 0x0000000500bd7c02 */ /* 0x000fe20008000f00 */
[----:B------:R-:W-:Y:S01]  /*0d90*/  IMAD R186, R0, 0x10, R5 ;  /* 0x0000001000ba7824 */ /* 0x000fe200078e0205 */
[----:B------:R-:W-:-:S07]  /*0da0*/  SHF.L.U32 R187, R4, 0x1, RZ ;  /* 0x0000000104bb7819 */ /* 0x000fce00000006ff */
.L_x_83:
[----:B------:R-:W-:Y:S01]  /*0db0*/  ULDC UR9, c[0x0][0xa04] ;  /* 0x0002810000097ab9 */ /* 0x000fe20000000800 */
[----:B------:R-:W-:Y:S01]  /*0dc0*/  R2UR UR8, R17 ;  /* 0x00000000110872ca */ /* 0x000fe200000e0000 */
[----:B------:R-:W-:Y:S01]  /*0dd0*/  UISETP.NE.AND UP0, UPT, UR9, 0x1, UPT ;  /* 0x000000010900788c */ /* 0x000fe2000bf05270 */
[----:B------:R-:W-:Y:S01]  /*0de0*/  R2UR UR11, R19 ;  /* 0x00000000130b72ca */ /* 0x000fe200000e0000 */
[----:B------:R-:W-:Y:S01]  /*0df0*/  ULDC UR4, c[0x0][0xa10] ;  /* 0x0002840000047ab9 */ /* 0x000fe20000000800 */
[----:B------:R-:W-:Y:S01]  /*0e00*/  ULDC UR36, c[0x0][0xa1c] ;  /* 0x0002870000247ab9 */ /* 0x000fe20000000800 */
[----:B------:R-:W-:-:S07]  /*0e10*/  UISETP.NE.AND UP1, UPT, UR4, 0x1, UPT ;  /* 0x000000010400788c */ /* 0x000fce000bf25270 */
[----:B------:R-:W-:Y:S01]  /*0e20*/  @UP0 ULDC.64 UR6, c[0x0][0xa08] ;  /* 0x0002820000060ab9 */ /* 0x000fe20000000a00 */
[----:B------:R-:W-:Y:S01]  /*0e30*/  UMOV UR10, UR8 ;  /* 0x00000008000a7c82 */ /* 0x000fe20008000000 */
[----:B------:R-:W-:Y:S02]  /*0e40*/  UIMAD.WIDE.U32 UR4, UR8, UR6, URZ ;  /* 0x00000006080472a5 */ /* 0x000fe4000f8e003f */
[----:B------:R-:W-:Y:S02]  /*0e50*/  UISETP.NE.AND UP2, UPT, UR11, 0x1, UPT ;  /* 0x000000010b00788c */ /* 0x000fe4000bf45270 */
[----:B------:R-:W-:Y:S02]  /*0e60*/  @UP0 USHF.R.U32.HI UR10, URZ, UR7, UR5 ;  /* 0x000000073f0a0299 */ /* 0x000fe40008011605 */
[----:B------:R-:W-:Y:S01]  /*0e70*/  UISETP.NE.AND UP0, UPT, UR36, 0x1, UPT ;  /* 0x000000012400788c */ /* 0x000fe2000bf05270 */
[----:B------:R-:W-:Y:S01]  /*0e80*/  @UP1 ULDC UR4, c[0x0][0xa14] ;  /* 0x0002850000041ab9 */ /* 0x000fe20000000800 */
[----:B------:R-:W-:Y:S01]  /*0e90*/  @UP1 ULDC UR6, c[0x0][0xa18] ;  /* 0x0002860000061ab9 */ /* 0x000fe20000000800 */
[----:B------:R-:W-:Y:S01]  /*0ea0*/  UIMAD.WIDE.U32 UR4, UR10, UR4, URZ ;  /* 0x000000040a0472a5 */ /* 0x000fe2000f8e003f */
[----:B------:R-:W-:Y:S01]  /*0eb0*/  PLOP3.LUT P0, PT, PT, PT, UP2, 0x80, 0x0 ;  /* 0x000000000000781c */ /* 0x000fe20003f0f028 */
[----:B------:R-:W-:Y:S01]  /*0ec0*/  UMOV UR61, UR10 ;  /* 0x0000000a003d7c82 */ /* 0x000fe20008000000 */
[----:B------:R-:W-:Y:S01]  /*0ed0*/  IADD3 R0, RZ, -UR10, RZ ;  /* 0x8000000aff007c10 */ /* 0x000fe2000fffe0ff */
[----:B------:R-:W-:Y:S01]  /*0ee0*/  @UP1 USHF.R.U32.HI UR61, URZ, UR6, UR5 ;  /* 0x000000063f3d1299 */ /* 0x000fe20008011605 */
[----:B------:R-:W-:-:S03]  /*0ef0*/  IMAD.U32 R188, RZ, RZ, UR10 ;  /* 0x0000000affbc7e24 */ /* 0x000fc6000f8e00ff */
[----:B------:R-:W-:Y:S01]  /*0f00*/  @UP0 ULDC.64 UR6, c[0x0][0xa20] ;  /* 0x0002880000060ab9 */ /* 0x000fe20000000a00 */
[----:B------:R-:W-:Y:S01]  /*0f10*/  IMAD R0, R0, UR9, R17 ;  /* 0x0000000900007c24 */ /* 0x000fe2000f8e0211 */
[----:B------:R-:W-:-:S03]  /*0f20*/  UIMAD.WIDE.U32 UR4, UR61, UR6, URZ ;  /* 0x000000063d0472a5 */ /* 0x000fc6000f8e003f */
[----:B------:R-:W-:Y:S01]  /*0f30*/  UMOV UR6, UR61 ;  /* 0x0000003d00067c82 */ /* 0x000fe20008000000 */
[----:B------:R-:W-:-:S04]  /*0f40*/  @UP0 USHF.R.U32.HI UR6, URZ, UR7, UR5 ;  /* 0x000000073f060299 */ /* 0x000fc80008011605 */
[----:B------:R-:W-:-:S04]  /*0f50*/  UIADD3 UR4, -UR6, URZ, URZ ;  /* 0x0000003f06047290 */ /* 0x000fc8000fffe13f */
[----:B------:R-:W-:Y:S01]  /*0f60*/  UIMAD UR36, UR36, UR4, UR61 ;  /* 0x00000004242472a4 */ /* 0x000fe2000f8e023d */
[----:B------:R-:W-:Y:S11]  /*0f70*/  @!P0 BRA `(.L_x_8) ;  /* 0x00000000008c8947 */ /* 0x000ff60003800000 */
[----:B------:R-:W-:-:S13]  /*0f80*/  R2UR UR4, R19 ;  /* 0x00000000130472ca */ /* 0x000fda00000e0000 */
[----:B------:R-:W-:-:S06]  /*0f90*/  UISETP.NE.AND UP0, UPT, UR4, 0x2, UPT ;  /* 0x000000020400788c */ /* 0x000fcc000bf05270 */
[----:B------:R-:W-:-:S13]  /*0fa0*/  PLOP3.LUT P1, PT, PT, PT, UP0, 0x80, 0x0 ;  /* 0x000000000000781c */ /* 0x000fda0003f2f008 */
[----:B------:R-:W-:Y:S05]  /*0fb0*/  @!P1 BRA `(.L_x_9) ;  /* 0x00000000005c9947 */ /* 0x000fea0003800000 */
[----:B------:R-:W-:-:S13]  /*0fc0*/  R2UR UR4, R19 ;  /* 0x00000000130472ca */ /* 0x000fda00000e0000 */
[----:B------:R-:W-:-:S06]  /*0fd0*/  UISETP.NE.AND UP0, UPT, UR4, 0x3, UPT ;  /* 0x000000030400788c */ /* 0x000fcc000bf05270 */
[----:B------:R-:W-:-:S13]  /*0fe0*/  PLOP3.LUT P1, PT, PT, PT, UP0, 0x80, 0x0 ;  /* 0x000000000000781c */ /* 0x000fda0003f2f008 */
[----:B------:R-:W-:Y:S05]  /*0ff0*/  @!P1 BRA `(.L_x_10) ;  /* 0x0000000000309947 */ /* 0x000fea0003800000 */
[----:B------:R-:W-:-:S13]  /*1000*/  R2UR UR4, R19 ;  /* 0x00000000130472ca */ /* 0x000fda00000e0000 */
[----:B------:R-:W-:-:S06]  /*1010*/  UISETP.NE.AND UP0, UPT, UR4, 0x4, UPT ;  /* 0x000000040400788c */ /* 0x000fcc000bf05270 */
[----:B------:R-:W-:-:S13]  /*1020*/  PLOP3.LUT P1, PT, PT, PT, UP0, 0x80, 0x0 ;  /* 0x000000000000781c */ /* 0x000fda0003f2f008 */
[----:B------:R-:W-:Y:S05]  /*1030*/  @P1 BRA `(.L_x_11) ;  /* 0x0000000000741947 */ /* 0x000fea0003800000 */
[----:B------:R-:W-:Y:S01]  /*1040*/  R2UR UR5, R189 ;  /* 0x00000000bd0572ca */ /* 0x000fe200000e0000 */
[----:B------:R-:W-:Y:S02]  /*1050*/  UIADD3 UR4, UR60, -0x1, URZ ;  /* 0xffffffff3c047890 */ /* 0x000fe4000fffe03f */
[----:B------:R-:W-:Y:S02]  /*1060*/  ULOP3.LUT UR60, UR60, 0x1, URZ, 0xc, !UPT ;  /* 0x000000013c3c7892 */ /* 0x000fe4000f8e0c3f */
[----:B------:R-:W-:-:S04]  /*1070*/  ULOP3.LUT UR4, UR4, 0x2, URZ, 0xc0, !UPT ;  /* 0x0000000204047892 */ /* 0x000fc8000f8ec03f */
[----:B------:R-:W-:-:S04]  /*1080*/  USHF.R.U32.HI UR4, URZ, 0x1, UR4 ;  /* 0x000000013f047899 */ /* 0x000fc80008011604 */
[----:B------:R-:W-:-:S06]  /*1090*/  ULOP3.LUT UR5, UR5, UR4, URZ, 0x3c, !UPT ;  /* 0x0000000405057292 */ /* 0x000fcc000f8e3c3f */
[----:B------:R-:W-:Y:S01]  /*10a0*/  MOV R189, UR5 ;  /* 0x0000000500bd7c02 */ /* 0x000fe20008000f00 */
[----:B------:R-:W-:Y:S06]  /*10b0*/  BRA `(.L_x_11) ;  /* 0x0000000000547947 */ /* 0x000fec0003800000 */
.L_x_10:
[----:B------:R-:W-:Y:S01]  /*10c0*/  R2UR UR5, R189 ;  /* 0x00000000bd0572ca */ /* 0x000fe200000e0000 */
[----:B------:R-:W-:Y:S02]  /*10d0*/  ULOP3.LUT UP0, URZ, UR60, 0x2, URZ, 0xc0, !UPT ;  /* 0x000000023c3f7892 */ /* 0x000fe4000f80c03f */
[----:B------:R-:W-:Y:S02]  /*10e0*/  ULOP3.LUT UR60, UR60, 0x1, URZ, 0xc0, !UPT ;  /* 0x000000013c3c7892 */ /* 0x000fe4000f8ec03f */
[----:B------:R-:W-:-:S08]  /*10f0*/  USEL UR4, URZ, 0x1, UP0 ;  /* 0x000000013f047887 */ /* 0x000fd00008000000 */
[----:B------:R-:W-:-:S06]  /*1100*/  ULOP3.LUT UR5, UR5, UR4, URZ, 0x3c, !UPT ;  /* 0x0000000405057292 */ /* 0x000fcc000f8e3c3f */
[----:B------:R-:W-:Y:S01]  /*1110*/  IMAD.U32 R189, RZ, RZ, UR5 ;  /* 0x00000005ffbd7e24 */ /* 0x000fe2000f8e00ff */
[----:B------:R-:W-:Y:S06]  /*1120*/  BRA `(.L_x_11) ;  /* 0x0000000000387947 */ /* 0x000fec0003800000 */
.L_x_9:
[----:B------:R-:W-:Y:S01]  /*1130*/  R2UR UR5, R189 ;  /* 0x00000000bd0572ca */ /* 0x000fe200000e0000 */
[----:B------:R-:W-:Y:S02]  /*1140*/  UIADD3 UR4, UR60, 0x1, URZ ;  /* 0x000000013c047890 */ /* 0x000fe4000fffe03f */
[----:B------:R-:W-:Y:S02]  /*1150*/  ULOP3.LUT UR60, UR60, 0x1, URZ, 0xc, !UPT ;  /* 0x000000013c3c7892 */ /* 0x000fe4000f8e0c3f */
[----:B------:R-:W-:-:S04]  /*1160*/  UISETP.GT.U32.AND UP0, UPT, UR4, 0x1, UPT ;  /* 0x000000010400788c */ /* 0x000fc8000bf04070 */
[----:B------:R-:W-:-:S04]  /*1170*/  USEL UR4, URZ, 0x1, !UP0 ;  /* 0x000000013f047887 */ /* 0x000fc8000c000000 */
[----:B------:R-:W-:-:S06]  /*1180*/  ULOP3.LUT UR5, UR5, UR4, URZ, 0x3c, !UPT ;  /* 0x0000000405057292 */ /* 0x000fcc000f8e3c3f */
[----:B------:R-:W-:Y:S01]  /*1190*/  MOV R189, UR5 ;  /* 0x0000000500bd7c02 */ /* 0x000fe20008000f00 */
[----:B------:R-:W-:Y:S06]  /*11a0*/  BRA `(.L_x_11) ;  /* 0x0000000000187947 */ /* 0x000fec0003800000 */
.L_x_8:
[----:B------:R-:W-:Y:S01]  /*11b0*/  R2UR UR5, R189 ;  /* 0x00000000bd0572ca */ /* 0x000fe200000e0000 */
[----:B------:R-:W-:Y:S02]  /*11c0*/  UISETP.GT.U32.AND UP0, UPT, UR60, 0x1, UPT ;  /* 0x000000013c00788c */ /* 0x000fe4000bf04070 */
[----:B------:R-:W-:Y:S02]  /*11d0*/  ULOP3.LUT UR60, UR60, 0x1, URZ, 0xc0, !UPT ;  /* 0x000000013c3c7892 */ /* 0x000fe4000f8ec03f */
[----:B------:R-:W-:-:S08]  /*11e0*/  USEL UR4, URZ, 0x1, !UP0 ;  /* 0x000000013f047887 */ /* 0x000fd0000c000000 */
[----:B------:R-:W-:-:S06]  /*11f0*/  ULOP3.LUT UR5, UR5, UR4, URZ, 0x3c, !UPT ;  /* 0x0000000405057292 */ /* 0x000fcc000f8e3c3f */
[----:B------:R-:W-:-:S07]  /*1200*/  MOV R189, UR5 ;  /* 0x0000000500bd7c02 */ /* 0x000fce0008000f00 */
.L_x_11:
        /* <DEDUP_REMOVED lines=9> */
[----:B------:R-:W-:Y:S02]  /*12a0*/  R2UR UR4, R19 ;  /* 0x00000000130472ca */ /* 0x000fe400000e0000 */
[----:B------:R-:W-:-:S11]  /*12b0*/  MOV R23, R0 ;  /* 0x0000000000177202 */ /* 0x000fd60000000f00 */
[----:B------:R-:W-:-:S06]  /*12c0*/  UISETP.NE.AND UP0, UPT, UR4, 0x4, UPT ;  /* 0x000000040400788c */ /* 0x000fcc000bf05270 */
[----:B------:R-:W-:-:S13]  /*12d0*/  PLOP3.LUT P0, PT, PT, PT, UP0, 0x80, 0x0 ;  /* 0x000000000000781c */ /* 0x000fda0003f0f008 */
[----:B------:R-:W-:Y:S05]  /*12e0*/  @P0 BRA `(.L_x_15) ;  /* 0x00000000001c0947 */ /* 0x000fea0003800000 */
[----:B------:R-:W-:Y:S01]  /*12f0*/  LEA R23, R0, 0x3, 0x1 ;  /* 0x0000000300177811 */ /* 0x000fe200078e08ff */
[----:B------:R-:W-:Y:S06]  /*1300*/  BRA `(.L_x_15) ;  /* 0x0000000000147947 */ /* 0x000fec0003800000 */
.L_x_14:
[----:B------:R-:W-:Y:S01]  /*1310*/  LEA R23, R0, 0x2, 0x1 ;  /* 0x0000000200177811 */ /* 0x000fe200078e08ff */
[----:B------:R-:W-:Y:S06]  /*1320*/  BRA `(.L_x_15) ;  /* 0x00000000000c7947 */ /* 0x000fec0003800000 */
.L_x_13:
[----:B------:R-:W-:Y:S01]  /*1330*/  LEA R23, R0, 0x1, 0x1 ;  /* 0x0000000100177811 */ /* 0x000fe200078e08ff */
[----:B------:R-:W-:Y:S06]  /*1340*/  BRA `(.L_x_15) ;  /* 0x0000000000047947 */ /* 0x000fec0003800000 */
.L_x_12:
[----:B------:R-:W-:-:S07]  /*1350*/  IMAD.SHL.U32 R23, R0, 0x2, RZ ;  /* 0x0000000200177824 */ /* 0x000fce00078e00ff */
.L_x_15:
[----:B------:R-:W-:Y:S01]  /*1360*/  R2UR UR5, R16 ;  /* 0x00000000100572ca */ /* 0x000fe200000e0000 */
[----:B------:R-:W-:Y:S01]  /*1370*/  ULDC UR4, c[0x0][0x28c] ;  /* 0x0000a30000047ab9 */ /* 0x000fe20000000800 */
[----:B------:R-:W-:Y:S01]  /*1380*/  LEA R0, R0, 0xff, 0x7 ;  /* 0x000000ff00007811 */ /* 0x000fe200078e38ff */
[----:B------:R-:W-:-:S03]  /*1390*/  UIADD3 UR4, UR4, 0x7f, URZ ;  /* 0x0000007f04047890 */ /* 0x000fc6000fffe03f */
[----:B------:R-:W-:-:S04]  /*13a0*/  SHF.R.S32.HI R3, RZ, 0x1f, R0 ;  /* 0x0000001fff037819 */ /* 0x000fc80000011400 */
[----:B------:R-:W-:-:S03]  /*13b0*/  LEA.HI R3, R3, R0, RZ, 0x7 ;  /* 0x0000000003037211 */ /* 0x000fc600078f38ff */
[----:B------:R-:W-:Y:S01]  /*13c0*/  ULOP3.LUT UR6, UR5, 0x1, URZ, 0xfc, !UPT ;  /* 0x0000000105067892 */ /* 0x000fe2000f8efc3f */
[----:B------:R-:W-:Y:S01]  /*13d0*/  SHF.R.S32.HI R3, RZ, 0x7, R3 ;  /* 0x00000007ff037819 */ /* 0x000fe20000011403 */
[----:B------:R-:W-:Y:S02]  /*13e0*/  USHF.R.S32.HI UR5, URZ, 0x1f, UR4 ;  /* 0x0000001f3f057899 */ /* 0x000fe40008011404 */
[----:B------:R-:W-:Y:S02]  /*13f0*/  UISETP.NE.AND UP0, UPT, UR6, 0x3, UPT ;  /* 0x000000030600788c */ /* 0x000fe4000bf05270 */
[----:B------:R-:W-:-:S04]  /*1400*/  ULEA.HI UR5, UR5, UR4, URZ, 0x7 ;  /* 0x0000000405057291 */ /* 0x000fc8000f8f383f */
[----:B------:R-:W-:Y:S01]  /*1410*/  PLOP3.LUT P0, PT, PT, PT, UP0, 0x80, 0x0 ;  /* 0x000000000000781c */ /* 0x000fe20003f0f008 */
[----:B------:R-:W-:-:S06]  /*1420*/  USHF.R.S32.HI UR5, URZ, 0x7, UR5 ;  /* 0x000000073f057899 */ /* 0x000fcc0008011405 */
[----:B------:R-:W-:-:S06]  /*1430*/  VIMNMX R9, R3, UR5, PT ;  /* 0x0000000503097c48 */ /* 0x000fcc000bfe0100 */
[----:B------:R-:W-:Y:S05]  /*1440*/  @!P0 BRA `(.L_x_16) ;  /* 0x0000000000048947 */ /* 0x000fea0003800000 */
[----:B------:R-:W-:Y:S01]  /*1450*/  BPT.TRAP 0x1 ;  /* 0x000000040000795c */ /* 0x000fe20000300000 */
.L_x_16:
[----:B------:R-:W1:Y:S01]  /*1460*/  S2UR UR4, SR_CgaCtaId ;  /* 0x00000000000479c3 */ /* 0x000e620000008800 */
[----:B------:R-:W-:Y:S01]  /*1470*/  R2UR UR6, R189 ;  /* 0x00000000bd0672ca */ /* 0x000fe200000e0000 */
[----:B------:R-:W-:Y:S01]  /*1480*/  UMOV UR38, 0x400 ;  /* 0x0000040000267882 */ /* 0x000fe20000000000 */
[----:B------:R-:W-:-:S11]  /*1490*/  R2UR UR5, R190 ;  /* 0x00000000be0572ca */ /* 0x000fd600000e0000 */
[----:B------:R-:W-:Y:S02]  /*14a0*/  MOV R0, UR6 ;  /* 0x0000000600007c02 */ /* 0x000fe40008000f00 */
[----:B------:R-:W-:Y:S02]  /*14b0*/  UISETP.NE.AND UP0, UPT, UR5, 0x3, UPT ;  /* 0x000000030500788c */ /* 0x000fe4000bf05270 */
[----:B------:R-:W-:-:S04]  /*14c0*/  SHF.L.U32 R0, R0, 0x1f, RZ ;  /* 0x0000001f00007819 */ /* 0x000fc800000006ff */
[----:B------:R-:W-:Y:S01]  /*14d0*/  PLOP3.LUT P0, PT, PT, PT, UP0, 0x80, 0x0 ;  /* 0x000000000000781c */ /* 0x000fe20003f0f008 */
[----:B-1----:R-:W-:-:S04]  /*14e0*/  ULEA UR38, UR4, UR38, 0x18 ;  /* 0x0000002604267291 */ /* 0x002fc8000f8ec03f */
[----:B------:R-:W-:-:S09]  /*14f0*/  ULEA UR4, UR60, UR38, 0x3 ;  /* 0x000000263c047291 */ /* 0x000fd2000f8e183f */
[----:B------:R-:W1:Y:S02]  /*1500*/  SYNCS.PHASECHK.TRANS64.TRYWAIT P1, [UR4+0x4c450], R0 ;  /* 0x04c45000ff0075a7 */ /* 0x000e640008020144 */
[----:B-1----:R-:W-:Y:S05]  /*1510*/  @!P1 BRA `(.L_x_17) ;  /* 0x000000e000749947 */ /* 0x002fea0003800000 */
.L_x_130:
[----:B------:R-:W-:Y:S05]  /*1520*/  @!P0 BRA `(.L_x_18) ;  /* 0x0000000000048947 */ /* 0x000fea0003800000 */
[----:B------:R-:W-:Y:S01]  /*1530*/  BPT.TRAP 0x1 ;  /* 0x000000040000795c */ /* 0x000fe20000300000 */
.L_x_18:
[----:B------:R-:W-:Y:S01]  /*1540*/  ULEA UR5, UR37, UR38, 0x3 ;  /* 0x0000002625057291 */ /* 0x000fe2000f8e183f */
[----:B-1----:R-:W-:Y:S01]  /*1550*/  SHF.L.U32 R3, R184, 0x1f, RZ ;  /* 0x0000001fb8037819 */ /* 0x002fe200000006ff */
[----:B------:R-:W-:Y:S01]  /*1560*/  UIADD3 UR4, UR38, 0x4c490, URZ ;  /* 0x0004c49026047890 */ /* 0x000fe2000fffe03f */
[----:B------:R-:W-:Y:S02]  /*1570*/  R2UR UR6, R19 ;  /* 0x00000000130672ca */ /* 0x000fe400000e0000 */
[----:B------:R-:W-:-:S04]  /*1580*/  SHF.L.U32 R4, R185, 0x1f, RZ ;  /* 0x0000001fb9047819 */ /* 0x000fc800000006ff */
[----:B------:R-:W1:Y:S07]  /*1590*/  SYNCS.PHASECHK.TRANS64.TRYWAIT P1, [UR5+0x4c400], R3 ;  /* 0x04c40003ff0075a7 */ /* 0x000e6e0008020145 */
[----:B------:R-:W-:Y:S02]  /*15a0*/  ULEA UR49, UR6, 0xfffffff8, 0x3 ;  /* 0xfffffff806317891 */ /* 0x000fe4000f8e183f */
[----:B------:R-:W-:Y:S02]  /*15b0*/  ULEA UR6, UR6, UR4, 0x3 ;  /* 0x0000000406067291 */ /* 0x000fe4000f8e183f */
[----:B------:R-:W-:-:S04]  /*15c0*/  ULOP3.LUT UR49, UR49, 0x8, URZ, 0xc, !UPT ;  /* 0x0000000831317892 */ /* 0x000fc8000f8e0c3f */
[----:B------:R-:W-:Y:S01]  /*15d0*/  MOV R0, UR6 ;  /* 0x0000000600007c02 */ /* 0x000fe20008000f00 */
[----:B-1----:R-:W-:Y:S07]  /*15e0*/  @!P1 BRA `(.L_x_19) ;  /* 0x000000e000589947 */ /* 0x002fee0003800000 */
.L_x_131:
[----:B------:R-:W-:-:S13]  /*15f0*/  R2UR UR6, R0 ;  /* 0x00000000000672ca */ /* 0x000fda00000e0000 */
[----:B------:R-:W2:Y:S02]  /*1600*/  SYNCS.PHASECHK.TRANS64.TRYWAIT P1, [UR6+-0x8], R4 ;  /* 0xfffff804ff0075a7 */ /* 0x000ea40008020146 */
[----:B--2---:R-:W-:Y:S05]  /*1610*/  @!P1 BRA `(.L_x_20) ;  /* 0x000000e000649947 */ /* 0x004fea0003800000 */
.L_x_132:
[----:B------:R-:W-:Y:S01]  /*1620*/  UIADD3 UR7, UR38, 0xc000, URZ ;  /* 0x0000c00026077890 */ /* 0x000fe2000fffe03f */
[----:B------:R-:W-:Y:S01]  /*1630*/  WARPGROUP.ARRIVE ;  /* 0x00000000000079c5 */ /* 0x000fe20000000000 */
[----:B------:R-:W-:Y:S01]  /*1640*/  USHF.R.U32.HI UR6, URZ, 0x4, UR38 ;  /* 0x000000043f067899 */ /* 0x000fe20008011626 */
[----:B-1----:R-:W-:Y:S01]  /*1650*/  LEA R4, R23, R186, 0x6 ;  /* 0x000000ba17047211 */ /* 0x002fe200078e30ff */
[----:B------:R-:W-:Y:S01]  /*1660*/  USHF.R.U32.HI UR7, URZ, 0x4, UR7 ;  /* 0x000000043f077899 */ /* 0x000fe20008011607 */
[C---:B------:R-:W-:Y:S01]  /*1670*/  IADD3 R3, R187.reuse, 0x8, RZ ;  /* 0x00000008bb037810 */ /* 0x040fe20007ffe0ff */
[----:B------:R-:W-:Y:S01]  /*1680*/  ULOP3.LUT UR6, UR6, 0x3fff, URZ, 0xc0, !UPT ;  /* 0x00003fff06067892 */ /* 0x000fe2000f8ec03f */
[----:B------:R-:W-:Y:S01]  /*1690*/  IADD3 R8, R4, 0x8, RZ ;  /* 0x0000000804087810 */ /* 0x000fe20007ffe0ff */
[----:B------:R-:W-:Y:S01]  /*16a0*/  ULOP3.LUT UR7, UR7, 0x3fff, URZ, 0xc0, !UPT ;  /* 0x00003fff07077892 */ /* 0x000fe2000f8ec03f */
[C---:B------:R-:W-:Y:S01]  /*16b0*/  IADD3 R5, R187.reuse, 0x9, RZ ;  /* 0x00000009bb057810 */ /* 0x040fe20007ffe0ff */
[----:B------:R-:W-:Y:S01]  /*16c0*/  ULOP3.LUT UR6, UR6, 0x10000, URZ, 0xfc, !UPT ;  /* 0x0001000006067892 */ /* 0x000fe2000f8efc3f */
[----:B------:R-:W-:Y:S01]  /*16d0*/  ISETP.GT.AND P2, PT, R8, R187, PT ;  /* 0x000000bb0800720c */ /* 0x000fe20003f44270 */
[----:B------:R-:W-:Y:S01]  /*16e0*/  ULOP3.LUT UR39, UR7, 0x10000, URZ, 0xfc, !UPT ;  /* 0x0001000007277892 */ /* 0x000fe2000f8efc3f */
[----:B------:R-:W-:Y:S01]  /*16f0*/  ISETP.GE.AND P3, PT, R4, R3, PT ;  /* 0x000000030400720c */ /* 0x000fe20003f66270 */
[----:B------:R-:W-:Y:S01]  /*1700*/  UIMAD UR6, UR60, 0x600, UR6 ;  /* 0x000006003c0678a4 */ /* 0x000fe2000f8e0206 */
[C---:B------:R-:W-:Y:S01]  /*1710*/  VIADD R3, R187.reuse, 0x10 ;  /* 0x00000010bb037836 */ /* 0x040fe20000000000 */
[----:B------:R-:W-:Y:S01]  /*1720*/  UIMAD UR48, UR37, 0xc00, UR39 ;  /* 0x00000c00253078a4 */ /* 0x000fe2000f8e0227 */
[----:B------:R-:W-:Y:S01]  /*1730*/  ISETP.GE.AND P1, PT, R8, R187, PT ;  /* 0x000000bb0800720c */ /* 0x000fe20003f26270 */
[----:B------:R-:W-:Y:S01]  /*1740*/  UMOV UR9, 0x40000040 ;  /* 0x4000004000097882 */ /* 0x000fe20000000000 */
[----:B------:R-:W-:Y:S01]  /*1750*/  UMOV UR11, 0x40000040 ;  /* 0x40000040000b7882 */ /* 0x000fe20000000000 */
[----:B------:R-:W-:Y:S01]  /*1760*/  UIADD3 UR56, UR6, 0x2, URZ ;  /* 0x0000000206387890 */ /* 0x000fe2000fffe03f */
[----:B------:R-:W-:Y:S01]  /*1770*/  IMAD.U32 R7, RZ, RZ, UR9 ;  /* 0x00000009ff077e24 */ /* 0x000fe2000f8e00ff */
[----:B------:R-:W-:Y:S01]  /*1780*/  UMOV UR8, UR6 ;  /* 0x0000000600087c82 */ /* 0x000fe20008000000 */
[----:B------:R-:W-:Y:S01]  /*1790*/  UMOV UR10, UR48 ;  /* 0x00000030000a7c82 */ /* 0x000fe20008000000 */
[----:B------:R-:W-:Y:S01]  /*17a0*/  UIADD3 UR58, UR48, 0x2, URZ ;  /* 0x00000002303a7890 */ /* 0x000fe2000fffe03f */
[----:B------:R-:W-:Y:S01]  /*17b0*/  HGMMA.64x128x16.F32 R24, gdesc[UR8], RZ, !UPT, gsb0 ;  /* 0x01e00000081879f0 */ /* 0x000fe2000c0008ff */
[----:B------:R-:W-:Y:S01]  /*17c0*/  UMOV UR57, 0x40000040 ;  /* 0x4000004000397882 */ /* 0x000fe20000000000 */
[----:B------:R-:W-:Y:S01]  /*17d0*/  UMOV UR59, 0x40000040 ;  /* 0x40000040003b7882 */ /* 0x000fe20000000000 */
[----:B------:R-:W-:Y:S01]  /*17e0*/  MOV R6, UR8 ;  /* 0x0000000800067c02 */ /* 0x000fe20008000f00 */
[----:B------:R-:W-:Y:S01]  /*17f0*/  UIADD3 UR8, UR6, 0x4, URZ ;  /* 0x0000000406087890 */ /* 0x000fe2000fffe03f */
[C---:B------:R-:W-:Y:S01]  /*1800*/  ISETP.GE.AND P4, PT, R4.reuse, R5, PT ;  /* 0x000000050400720c */ /* 0x040fe20003f86270 */
[----:B------:R-:W-:Y:S01]  /*1810*/  UIADD3 UR10, UR48, 0x4, URZ ;  /* 0x00000004300a7890 */ /* 0x000fe2000fffe03f */
[C---:B------:R-:W-:Y:S01]  /*1820*/  VIADD R5, R187.reuse, 0x19 ;  /* 0x00000019bb057836 */ /* 0x040fe20000000000 */
[----:B------:R-:W-:Y:S01]  /*1830*/  UMOV UR9, 0x40000040 ;  /* 0x4000004000097882 */ /* 0x000fe20000000000 */
[----:B------:R-:W-:Y:S01]  /*1840*/  UMOV UR11, 0x40000040 ;  /* 0x40000040000b7882 */ /* 0x000fe20000000000 */
[----:B------:R-:W-:Y:S01]  /*1850*/  UIADD3 UR12, UR6, 0x6, URZ ;  /* 0x00000006060c7890 */ /* 0x000fe2000fffe03f */
[C---:B------:R-:W-:Y:S01]  /*1860*/  ISETP.GE.AND P6, PT, R4.reuse, R3, PT ;  /* 0x000000030400720c */ /* 0x040fe20003fc6270 */
[----:B------:R-:W-:Y:S01]  /*1870*/  UIADD3 UR14, UR48, 0x6, URZ ;  /* 0x00000006300e7890 */ /* 0x000fe2000fffe03f */
[C---:B------:R-:W-:Y:S01]  /*1880*/  IADD3 R3, R187.reuse, 0x18, RZ ;  /* 0x00000018bb037810 */ /* 0x040fe20007ffe0ff */
[----:B------:R-:W-:Y:S01]  /*1890*/  UMOV UR13, 0x40000040 ;  /* 0x40000040000d7882 */ /* 0x000fe20000000000 */
[----:B------:R-:W-:Y:S01]  /*18a0*/  UMOV UR15, 0x40000040 ;  /* 0x40000040000f7882 */ /* 0x000fe20000000000 */
[----:B------:R-:W-:Y:S01]  /*18b0*/  UIADD3 UR16, UR6, 0x200, URZ ;  /* 0x0000020006107890 */ /* 0x000fe2000fffe03f */
[----:B------:R-:W-:Y:S01]  /*18c0*/  IADD3 R11, R187, 0x11, RZ ;  /* 0x00000011bb0b7810 */ /* 0x000fe20007ffe0ff */
[----:B------:R-:W-:Y:S01]  /*18d0*/  UIADD3 UR18, UR48, 0x400, URZ ;  /* 0x0000040030127890 */ /* 0x000fe2000fffe03f */
[----:B------:R-:W-:Y:S01]  /*18e0*/  P2R R13, PR, RZ, 0x1 ;  /* 0x00000001ff0d7803 */ /* 0x000fe20000000000 */
[----:B------:R-:W-:Y:S01]  /*18f0*/  UMOV UR17, 0x40000040 ;  /* 0x4000004000117882 */ /* 0x000fe20000000000 */
[----:B------:R-:W-:Y:S01]  /*1900*/  UMOV UR19, 0x40000040 ;  /* 0x4000004000137882 */ /* 0x000fe20000000000 */
[----:B------:R-:W-:Y:S01]  /*1910*/  UIADD3 UR20, UR6, 0x202, URZ ;  /* 0x0000020206147890 */ /* 0x000fe2000fffe03f */
[----:B------:R-:W-:Y:S01]  /*1920*/  ISETP.GE.AND P5, PT, R4, R11, PT ;  /* 0x0000000b0400720c */ /* 0x000fe20003fa6270 */
[----:B------:R-:W-:Y:S01]  /*1930*/  UIADD3 UR22, UR48, 0x402, URZ ;  /* 0x0000040230167890 */ /* 0x000fe2000fffe03f */
[----:B------:R-:W-:Y:S01]  /*1940*/  UMOV UR21, 0x40000040 ;  /* 0x4000004000157882 */ /* 0x000fe20000000000 */
[----:B------:R-:W-:Y:S01]  /*1950*/  UMOV UR23, 0x40000040 ;  /* 0x4000004000177882 */ /* 0x000fe20000000000 */
[----:B------:R-:W-:-:S02]  /*1960*/  UIADD3 UR24, UR6, 0x204, URZ ;  /* 0x0000020406187890 */ /* 0x000fc4000fffe03f */
[----:B------:R-:W-:Y:S01]  /*1970*/  UIADD3 UR26, UR48, 0x404, URZ ;  /* 0x00000404301a7890 */ /* 0x000fe2000fffe03f */
[----:B------:R-:W-:Y:S01]  /*1980*/  UMOV UR25, 0x40000040 ;  /* 0x4000004000197882 */ /* 0x000fe20000000000 */
[----:B------:R-:W-:Y:S01]  /*1990*/  UMOV UR27, 0x40000040 ;  /* 0x40000040001b7882 */ /* 0x000fe20000000000 */
[----:B------:R-:W-:Y:S02]  /*19a0*/  UIADD3 UR28, UR6, 0x206, URZ ;  /* 0x00000206061c7890 */ /* 0x000fe4000fffe03f */
[----:B------:R-:W-:Y:S01]  /*19b0*/  UIADD3 UR30, UR48, 0x406, URZ ;  /* 0x00000406301e7890 */ /* 0x000fe2000fffe03f */
[----:B------:R-:W-:Y:S01]  /*19c0*/  UMOV UR29, 0x40000040 ;  /* 0x40000040001d7882 */ /* 0x000fe20000000000 */
[----:B------:R-:W-:Y:S01]  /*19d0*/  UMOV UR31, 0x40000040 ;  /* 0x40000040001f7882 */ /* 0x000fe20000000000 */
[----:B------:R-:W-:Y:S02]  /*19e0*/  UIADD3 UR32, UR6, 0x400, URZ ;  /* 0x0000040006207890 */ /* 0x000fe4000fffe03f */
        /* <DEDUP_REMOVED lines=15> */
[----:B------:R-:W-:Y:S01]  /*1ae0*/  ULDC UR6, c[0x0][0x604] ;  /* 0x0001810000067ab9 */ /* 0x000fe20000000800 */
[----:B------:R-:W-:-:S02]  /*1af0*/  WARPGROUP.DEPBAR.LE gsb0, 0x0 ;  /* 0x00008000000079c5 */ /* 0x000fc40000010000 */
[----:B------:R-:W-:-:S06]  /*1b00*/  WARPGROUP.ARRIVE ;  /* 0x00000000000079c5 */ /* 0x000fcc0000000000 */
[----:B------:R-:W-:Y:S03]  /*1b10*/  HGMMA.64x128x16.F32 R24, gdesc[UR56], R24, gsb0 ;  /* 0x01e00000381879f0 */ /* 0x000fe60008000818 */
[----:B------:R-:W-:Y:S02]  /*1b20*/  WARPGROUP.DEPBAR.LE gsb0, 0x0 ;  /* 0x00008000000079c5 */ /* 0x000fe40000010000 */
[----:B------:R-:W-:-:S07]  /*1b30*/  WARPGROUP.ARRIVE ;  /* 0x00000000000079c5 */ /* 0x000fce0000000000 */
        /* <DEDUP_REMOVED lines=29> */
[----:B------:R-:W-:Y:S02]  /*1d10*/  FSEL R27, R27, -INF , P2 ;  /* 0xff8000001b1b7808 */ /* 0x000fe40001000000 */
[-C--:B------:R-:W-:Y:S02]  /*1d20*/  ISETP.GT.AND P2, PT, R4, R187.reuse, PT ;  /* 0x000000bb0400720c */ /* 0x080fe40003f44270 */
[----:B------:R-:W-:Y:S02]  /*1d30*/  FSEL R26, R26, -INF , P1 ;  /* 0xff8000001a1a7808 */ /* 0x000fe40000800000 */
[----:B------:R-:W-:-:S02]  /*1d40*/  ISETP.GE.AND P1, PT, R4, R187, PT ;  /* 0x000000bb0400720c */ /* 0x000fc40003f26270 */
[----:B------:R-:W-:Y:S02]  /*1d50*/  FSEL R25, R25, -INF , P2 ;  /* 0xff80000019197808 */ /* 0x000fe40001000000 */
[----:B------:R-:W-:Y:S02]  /*1d60*/  FSEL R31, R31, -INF , P2 ;  /* 0xff8000001f1f7808 */ /* 0x000fe40001000000 */
[----:B------:R-:W-:Y:S02]  /*1d70*/  ISETP.GE.AND P2, PT, R4, R5, PT ;  /* 0x000000050400720c */ /* 0x000fe40003f46270 */
[----:B------:R-:W-:Y:S02]  /*1d80*/  IADD3 R5, R187, 0x21, RZ ;  /* 0x00000021bb057810 */ /* 0x000fe40007ffe0ff */
[----:B------:R-:W-:Y:S02]  /*1d90*/  FSEL R24, R24, -INF , P1 ;  /* 0xff80000018187808 */ /* 0x000fe40000800000 */
[----:B------:R-:W-:-:S02]  /*1da0*/  FSEL R30, R30, -INF , P1 ;  /* 0xff8000001e1e7808 */ /* 0x000fc40000800000 */
[C---:B------:R-:W-:Y:S02]  /*1db0*/  ISETP.GE.AND P1, PT, R4.reuse, R3, PT ;  /* 0x000000030400720c */ /* 0x040fe40003f26270 */
[----:B------:R-:W-:Y:S02]  /*1dc0*/  IADD3 R3, R187, 0x20, RZ ;  /* 0x00000020bb037810 */ /* 0x000fe40007ffe0ff */
[----:B------:R-:W-:Y:S02]  /*1dd0*/  FSEL R29, R29, -INF , P4 ;  /* 0xff8000001d1d7808 */ /* 0x000fe40002000000 */
[----:B------:R-:W-:Y:S02]  /*1de0*/  FSEL R35, R35, -INF , P4 ;  /* 0xff80000023237808 */ /* 0x000fe40002000000 */
[----:B------:R-:W-:Y:S01]  /*1df0*/  ISETP.GE.AND P4, PT, R4, R5, PT ;  /* 0x000000050400720c */ /* 0x000fe20003f86270 */
[----:B------:R-:W-:Y:S01]  /*1e00*/  VIADD R5, R187, 0x29 ;  /* 0x00000029bb057836 */ /* 0x000fe20000000000 */
[----:B------:R-:W-:-:S02]  /*1e10*/  FSEL R28, R28, -INF , P3 ;  /* 0xff8000001c1c7808 */ /* 0x000fc40001800000 */
[----:B------:R-:W-:Y:S02]  /*1e20*/  FSEL R34, R34, -INF , P3 ;  /* 0xff80000022227808 */ /* 0x000fe40001800000 */
[C---:B------:R-:W-:Y:S02]  /*1e30*/  ISETP.GE.AND P3, PT, R4.reuse, R3, PT ;  /* 0x000000030400720c */ /* 0x040fe40003f66270 */
[----:B------:R-:W-:Y:S02]  /*1e40*/  IADD3 R3, R187, 0x28, RZ ;  /* 0x00000028bb037810 */ /* 0x000fe40007ffe0ff */
[----:B------:R-:W-:Y:S02]  /*1e50*/  FSEL R33, R33, -INF , P5 ;  /* 0xff80000021217808 */ /* 0x000fe40002800000 */
[----:B------:R-:W-:Y:S02]  /*1e60*/  FSEL R39, R39, -INF , P5 ;  /* 0xff80000027277808 */ /* 0x000fe40002800000 */
[----:B------:R-:W-:-:S02]  /*1e70*/  ISETP.GE.AND P5, PT, R4, R5, PT ;  /* 0x000000050400720c */ /* 0x000fc40003fa6270 */
[----:B------:R-:W-:Y:S02]  /*1e80*/  FSEL R32, R32, -INF , P6 ;  /* 0xff80000020207808 */ /* 0x000fe40003000000 */
[----:B------:R-:W-:Y:S02]  /*1e90*/  FSEL R38, R38, -INF , P6 ;  /* 0xff80000026267808 */ /* 0x000fe40003000000 */
[----:B------:R-:W-:Y:S02]  /*1ea0*/  FMNMX R5, R24, R25, !PT ;  /* 0x0000001918057209 */ /* 0x000fe40007800000 */
[----:B------:R-:W-:Y:S02]  /*1eb0*/  ISETP.GE.AND P6, PT, R4, R3, PT ;  /* 0x000000030400720c */ /* 0x000fe40003fc6270 */
[----:B------:R-:W-:Y:S02]  /*1ec0*/  IADD3 R3, R187, 0x30, RZ ;  /* 0x00000030bb037810 */ /* 0x000fe40007ffe0ff */
[----:B------:R-:W-:-:S02]  /*1ed0*/  FMNMX R8, R28, R5, !PT ;  /* 0x000000051c087209 */ /* 0x000fc40007800000 */
[----:B------:R-:W-:Y:S02]  /*1ee0*/  FSEL R36, R36, -INF , P1 ;  /* 0xff80000024247808 */ /* 0x000fe40000800000 */
[----:B------:R-:W-:Y:S02]  /*1ef0*/  FSEL R42, R42, -INF , P1 ;  /* 0xff8000002a2a7808 */ /* 0x000fe40000800000 */
[----:B------:R-:W-:Y:S02]  /*1f00*/  ISETP.GE.AND P1, PT, R4, R3, PT ;  /* 0x000000030400720c */ /* 0x000fe40003f26270 */
[----:B------:R-:W-:Y:S02]  /*1f10*/  IADD3 R3, R187, 0x31, RZ ;  /* 0x00000031bb037810 */ /* 0x000fe40007ffe0ff */
[----:B------:R-:W-:Y:S02]  /*1f20*/  FMNMX R5, R29, R8, !PT ;  /* 0x000000081d057209 */ /* 0x000fe40007800000 */
[----:B------:R-:W-:-:S02]  /*1f30*/  FSEL R37, R37, -INF , P2 ;  /* 0xff80000025257808 */ /* 0x000fc40001000000 */
[----:B------:R-:W-:Y:S02]  /*1f40*/  FSEL R43, R43, -INF , P2 ;  /* 0xff8000002b2b7808 */ /* 0x000fe40001000000 */
[----:B------:R-:W-:Y:S02]  /*1f50*/  ISETP.GE.AND P2, PT, R4, R3, PT ;  /* 0x000000030400720c */ /* 0x000fe40003f46270 */
[----:B------:R-:W-:Y:S02]  /*1f60*/  IADD3 R3, R187, 0x38, RZ ;  /* 0x00000038bb037810 */ /* 0x000fe40007ffe0ff */
[----:B------:R-:W-:Y:S02]  /*1f70*/  FMNMX R8, R32, R5, !PT ;  /* 0x0000000520087209 */ /* 0x000fe40007800000 */
[----:B------:R-:W-:Y:S02]  /*1f80*/  FSEL R40, R40, -INF , P3 ;  /* 0xff80000028287808 */ /* 0x000fe40001800000 */
[----:B------:R-:W-:-:S02]  /*1f90*/  FSEL R46, R46, -INF , P3 ;  /* 0xff8000002e2e7808 */ /* 0x000fc40001800000 */
[----:B------:R-:W-:Y:S01]  /*1fa0*/  ISETP.GE.AND P3, PT, R4, R3, PT ;  /* 0x000000030400720c */ /* 0x000fe20003f66270 */
[----:B------:R-:W-:Y:S01]  /*1fb0*/  VIADD R3, R187, 0x39 ;  /* 0x00000039bb037836 */ /* 0x000fe20000000000 */
[----:B------:R-:W-:Y:S02]  /*1fc0*/  FMNMX R5, R33, R8, !PT ;  /* 0x0000000821057209 */ /* 0x000fe40007800000 */
[----:B------:R-:W-:Y:S02]  /*1fd0*/  FSEL R41, R41, -INF , P4 ;  /* 0xff80000029297808 */ /* 0x000fe40002000000 */
[----:B------:R-:W-:Y:S02]  /*1fe0*/  FMNMX R8, R36, R5, !PT ;  /* 0x0000000524087209 */ /* 0x000fe40007800000 */
[----:B------:R-:W-:Y:S02]  /*1ff0*/  FSEL R47, R47, -INF , P4 ;  /* 0xff8000002f2f7808 */ /* 0x000fe40002000000 */
[----:B------:R-:W-:-:S02]  /*2000*/  ISETP.GE.AND P4, PT, R4, R3, PT ;  /* 0x000000030400720c */ /* 0x000fc40003f86270 */
[----:B------:R-:W-:Y:S02]  /*2010*/  IADD3 R3, R187, 0x40, RZ ;  /* 0x00000040bb037810 */ /* 0x000fe40007ffe0ff */
[----:B------:R-:W-:Y:S02]  /*2020*/  FMNMX R5, R37, R8, !PT ;  /* 0x0000000825057209 */ /* 0x000fe40007800000 */
[----:B------:R-:W-:Y:S02]  /*2030*/  FSEL R44, R44, -INF , P6 ;  /* 0xff8000002c2c7808 */ /* 0x000fe40003000000 */
[----:B------:R-:W-:Y:S02]  /*2040*/  FSEL R50, R50, -INF , P6 ;  /* 0xff80000032327808 */ /* 0x000fe40003000000 */
[----:B------:R-:W-:Y:S02]  /*2050*/  ISETP.GE.AND P6, PT, R4, R3, PT ;  /* 0x000000030400720c */ /* 0x000fe40003fc6270 */
[----:B------:R-:W-:-:S02]  /*2060*/  IADD3 R3, R187, 0x41, RZ ;  /* 0x00000041bb037810 */ /* 0x000fc40007ffe0ff */
[----:B------:R-:W-:Y:S02]  /*2070*/  FMNMX R8, R40, R5, !PT ;  /* 0x0000000528087209 */ /* 0x000fe40007800000 */
[----:B------:R-:W-:Y:S02]  /*2080*/  FSEL R45, R45, -INF , P5 ;  /* 0xff8000002d2d7808 */ /* 0x000fe40002800000 */
[----:B------:R-:W-:Y:S02]  /*2090*/  FSEL R51, R51, -INF , P5 ;  /* 0xff80000033337808 */ /* 0x000fe40002800000 */
[----:B------:R-:W-:Y:S02]  /*20a0*/  ISETP.GE.AND P5, PT, R4, R3, PT ;  /* 0x000000030400720c */ /* 0x000fe40003fa6270 */
[----:B------:R-:W-:Y:S02]  /*20b0*/  FMNMX R5, R41, R8, !PT ;  /* 0x0000000829057209 */ /* 0x000fe40007800000 */
[----:B------:R-:W-:-:S02]  /*20c0*/  IADD3 R3, R187, 0x48, RZ ;  /* 0x00000048bb037810 */ /* 0x000fc40007ffe0ff */
[----:B------:R-:W-:Y:S02]  /*20d0*/  FSEL R48, R48, -INF , P1 ;  /* 0xff80000030307808 */ /* 0x000fe40000800000 */
[----:B------:R-:W-:Y:S02]  /*20e0*/  FSEL R54, R54, -INF , P1 ;  /* 0xff80000036367808 */ /* 0x000fe40000800000 */
[----:B------:R-:W-:Y:S02]  /*20f0*/  FMNMX R8, R44, R5, !PT ;  /* 0x000000052c087209 */ /* 0x000fe40007800000 */
[----:B------:R-:W-:Y:S01]  /*2100*/  ISETP.GE.AND P1, PT, R4, R3, PT ;  /* 0x000000030400720c */ /* 0x000fe20003f26270 */
[----:B------:R-:W-:Y:S01]  /*2110*/  VIADD R3, R187, 0x49 ;  /* 0x00000049bb037836 */ /* 0x000fe20000000000 */
        /* <DEDUP_REMOVED lines=8> */
[----:B------:R-:W-:Y:S02]  /*21a0*/  ISETP.GE.AND P3, PT, R4, R3, PT ;  /* 0x000000030400720c */ /* 0x000fe40003f66270 */
[----:B------:R-:W-:Y:S02]  /*21b0*/  FMNMX R5, R49, R8, !PT ;  /* 0x0000000831057209 */ /* 0x000fe40007800000 */
[----:B------:R-:W-:Y:S02]  /*21c0*/  IADD3 R3, R187, 0x51, RZ ;  /* 0x00000051bb037810 */ /* 0x000fe40007ffe0ff */
[----:B------:R-:W-:Y:S02]  /*21d0*/  FSEL R53, R53, -INF , P4 ;  /* 0xff80000035357808 */ /* 0x000fe40002000000 */
[----:B------:R-:W-:Y:S02]  /*21e0*/  FSEL R59, R59, -INF , P4 ;  /* 0xff8000003b3b7808 */ /* 0x000fe40002000000 */
[----:B------:R-:W-:-:S02]  /*21f0*/  FMNMX R8, R52, R5, !PT ;  /* 0x0000000534087209 */ /* 0x000fc40007800000 */
[----:B------:R-:W-:Y:S02]  /*2200*/  ISETP.GE.AND P4, PT, R4, R3, PT ;  /* 0x000000030400720c */ /* 0x000fe40003f86270 */
[----:B------:R-:W-:Y:S02]  /*2210*/  IADD3 R3, R187, 0x58, RZ ;  /* 0x00000058bb037810 */ /* 0x000fe40007ffe0ff */
[----:B------:R-:W-:Y:S02]  /*2220*/  FSEL R56, R56, -INF , P6 ;  /* 0xff80000038387808 */ /* 0x000fe40003000000 */
[----:B------:R-:W-:Y:S02]  /*2230*/  FMNMX R5, R53, R8, !PT ;  /* 0x0000000835057209 */ /* 0x000fe40007800000 */
[----:B------:R-:W-:Y:S02]  /*2240*/  FSEL R62, R62, -INF , P6 ;  /* 0xff8000003e3e7808 */ /* 0x000fe40003000000 */
[----:B------:R-:W-:Y:S01]  /*2250*/  ISETP.GE.AND P6, PT, R4, R3, PT ;  /* 0x000000030400720c */ /* 0x000fe20003fc6270 */
[----:B------:R-:W-:Y:S01]  /*2260*/  VIADD R3, R187, 0x59 ;  /* 0x00000059bb037836 */ /* 0x000fe20000000000 */
[----:B------:R-:W-:-:S02]  /*2270*/  FSEL R57, R57, -INF , P5 ;  /* 0xff80000039397808 */ /* 0x000fc40002800000 */
[----:B------:R-:W-:Y:S02]  /*2280*/  FMNMX R8, R56, R5, !PT ;  /* 0x0000000538087209 */ /* 0x000fe40007800000 */
[----:B------:R-:W-:Y:S02]  /*2290*/  ISETP.GE.AND P0, PT, R4, R3, PT ;  /* 0x000000030400720c */ /* 0x000fe40003f06270 */
[----:B------:R-:W-:Y:S02]  /*22a0*/  FSEL R60, R60, -INF , P1 ;  /* 0xff8000003c3c7808 */ /* 0x000fe40000800000 */
[----:B------:R-:W-:Y:S02]  /*22b0*/  FMNMX R5, R57, R8, !PT ;  /* 0x0000000839057209 */ /* 0x000fe40007800000 */
[----:B------:R-:W-:Y:S02]  /*22c0*/  IADD3 R3, R187, 0x60, RZ ;  /* 0x00000060bb037810 */ /* 0x000fe40007ffe0ff */
[----:B------:R-:W-:-:S02]  /*22d0*/  FSEL R66, R66, -INF , P1 ;  /* 0xff80000042427808 */ /* 0x000fc40000800000 */
[----:B------:R-:W-:Y:S02]  /*22e0*/  FSEL R61, R61, -INF , P2 ;  /* 0xff8000003d3d7808 */ /* 0x000fe40001000000 */
[----:B------:R-:W-:Y:S02]  /*22f0*/  FMNMX R8, R60, R5, !PT ;  /* 0x000000053c087209 */ /* 0x000fe40007800000 */
[----:B------:R-:W-:Y:S02]  /*2300*/  ISETP.GE.AND P1, PT, R4, R3, PT ;  /* 0x000000030400720c */ /* 0x000fe40003f26270 */
[----:B------:R-:W-:Y:S02]  /*2310*/  IADD3 R3, R187, 0x61, RZ ;  /* 0x00000061bb037810 */ /* 0x000fe40007ffe0ff */
[----:B------:R-:W-:Y:S02]  /*2320*/  FSEL R64, R64, -INF , P3 ;  /* 0xff80000040407808 */ /* 0x000fe40001800000 */
[----:B------:R-:W-:-:S02]  /*2330*/  FMNMX R5, R61, R8, !PT ;  /* 0x000000083d057209 */ /* 0x000fc40007800000 */
[----:B------:R-:W-:Y:S02]  /*2340*/  FSEL R67, R67, -INF , P2 ;  /* 0xff80000043437808 */ /* 0x000fe40001000000 */
[----:B------:R-:W-:Y:S02]  /*2350*/  ISETP.GE.AND P2, PT, R4, R3, PT ;  /* 0x000000030400720c */ /* 0x000fe40003f46270 */
[----:B------:R-:W-:Y:S02]  /*2360*/  IADD3 R3, R187, 0x68, RZ ;  /* 0x00000068bb037810 */ /* 0x000fe40007ffe0ff */
[----:B------:R-:W-:Y:S02]  /*2370*/  FSEL R65, R65, -INF , P4 ;  /* 0xff80000041417808 */ /* 0x000fe40002000000 */
[----:B------:R-:W-:Y:S02]  /*2380*/  FMNMX R8, R64, R5, !PT ;  /* 0x0000000540087209 */ /* 0x000fe40007800000 */
[----:B------:R-:W-:-:S02]  /*2390*/  FSEL R70, R70, -INF , P3 ;  /* 0xff80000046467808 */ /* 0x000fc40001800000 */
[----:B------:R-:W-:Y:S01]  /*23a0*/  ISETP.GE.AND P3, PT, R4, R3, PT ;  /* 0x000000030400720c */ /* 0x000fe20003f66270 */
[----:B------:R-:W-:Y:S01]  /*23b0*/  VIADD R3, R187, 0x78 ;  /* 0x00000078bb037836 */ /* 0x000fe20000000000 */
[----:B------:R-:W-:Y:S02]  /*23c0*/  FSEL R68, R68, -INF , P6 ;  /* 0xff80000044447808 */ /* 0x000fe40003000000 */
[----:B------:R-:W-:Y:S02]  /*23d0*/  FMNMX R5, R65, R8, !PT ;  /* 0x0000000841057209 */ /* 0x000fe40007800000 */
        /* <DEDUP_REMOVED lines=8> */
[----:B------:R-:W-:-:S02]  /*2460*/  ISETP.GE.AND P4, PT, R4, R3, PT ;  /* 0x000000030400720c */ /* 0x000fc40003f86270 */
[----:B------:R-:W-:Y:S02]  /*2470*/  IADD3 R3, R187, 0x69, RZ ;  /* 0x00000069bb037810 */ /* 0x000fe40007ffe0ff */
[----:B------:R-:W-:Y:S02]  /*2480*/  FSEL R73, R73, -INF , P2 ;  /* 0xff80000049497808 */ /* 0x000fe40001000000 */
[----:B------:R-:W-:Y:S01]  /*2490*/  FMNMX R8, R72, R5, !PT ;  /* 0x0000000548087209 */ /* 0x000fe20007800000 */
[----:B------:R-:W-:Y:S01]  /*24a0*/  VIADD R5, R187, 0x71 ;  /* 0x00000071bb057836 */ /* 0x000fe20000000000 */
[----:B------:R-:W-:Y:S02]  /*24b0*/  FSEL R85, R85, -INF , P4 ;  /* 0xff80000055557808 */ /* 0x000fe40002000000 */
[----:B------:R-:W-:Y:S02]  /*24c0*/  ISETP.GE.AND P4, PT, R4, R3, PT ;  /* 0x000000030400720c */ /* 0x000fe40003f86270 */
[----:B------:R-:W-:-:S02]  /*24d0*/  FSEL R76, R76, -INF , P3 ;  /* 0xff8000004c4c7808 */ /* 0x000fc40001800000 */
[----:B------:R-:W-:Y:S02]  /*24e0*/  FMNMX R11, R73, R8, !PT ;  /* 0x00000008490b7209 */ /* 0x000fe40007800000 */
[----:B------:R-:W-:Y:S02]  /*24f0*/  IADD3 R3, R187, 0x70, RZ ;  /* 0x00000070bb037810 */ /* 0x000fe40007ffe0ff */
[----:B------:R-:W-:Y:S02]  /*2500*/  FSEL R63, R63, -INF , P5 ;  /* 0xff8000003f3f7808 */ /* 0x000fe40002800000 */
[----:B------:R-:W-:Y:S02]  /*2510*/  FSEL R77, R77, -INF , P4 ;  /* 0xff8000004d4d7808 */ /* 0x000fe40002000000 */
[----:B------:R-:W-:Y:S02]  /*2520*/  FMNMX R8, R76, R11, !PT ;  /* 0x0000000b4c087209 */ /* 0x000fe40007800000 */
[----:B------:R-:W-:-:S02]  /*2530*/  ISETP.GE.AND P5, PT, R4, R3, PT ;  /* 0x000000030400720c */ /* 0x000fc40003fa6270 */
[----:B------:R-:W-:Y:S02]  /*2540*/  P2R R10, PR, RZ, 0x40 ;  /* 0x00000040ff0a7803 */ /* 0x000fe40000000000 */
[----:B------:R-:W-:Y:S02]  /*2550*/  FSEL R80, R80, -INF , P5 ;  /* 0xff80000050507808 */ /* 0x000fe40002800000 */
[----:B------:R-:W-:Y:S02]  /*2560*/  FMNMX R3, R77, R8, !PT ;  /* 0x000000084d037209 */ /* 0x000fe40007800000 */
[----:B------:R-:W-:Y:S02]  /*2570*/  ISETP.GE.AND P6, PT, R4, R5, PT ;  /* 0x000000050400720c */ /* 0x000fe40003fc6270 */
[----:B------:R-:W-:Y:S02]  /*2580*/  FMNMX R4, R80, R3, !PT ;  /* 0x0000000350047209 */ /* 0x000fe40007800000 */
[----:B------:R-:W-:-:S02]  /*2590*/  FSEL R81, R81, -INF , P6 ;  /* 0xff80000051517808 */ /* 0x000fc40003000000 */
[----:B------:R-:W-:Y:S02]  /*25a0*/  P2R R12, PR, RZ, 0x1 ;  /* 0x00000001ff0c7803 */ /* 0x000fe40000000000 */
[----:B------:R-:W-:Y:S02]  /*25b0*/  FMNMX R3, R81, R4, !PT ;  /* 0x0000000451037209 */ /* 0x000fe40007800000 */
[----:B------:R-:W-:Y:S02]  /*25c0*/  ISETP.NE.AND P0, PT, R10, RZ, PT ;  /* 0x000000ff0a00720c */ /* 0x000fe40003f05270 */
[----:B------:R-:W-:Y:S02]  /*25d0*/  FMNMX R4, R84, R3, !PT ;  /* 0x0000000354047209 */ /* 0x000fe40007800000 */
[----:B------:R-:W-:Y:S02]  /*25e0*/  P2R R10, PR, RZ, 0x1 ;  /* 0x00000001ff0a7803 */ /* 0x000fe40000000000 */
[----:B------:R-:W-:-:S02]  /*25f0*/  FMNMX R4, R85, R4, !PT ;  /* 0x0000000455047209 */ /* 0x000fc40007800000 */
[----:B------:R-:W-:Y:S02]  /*2600*/  FSEL R78, R78, -INF , P1 ;  /* 0xff8000004e4e7808 */ /* 0x000fe40000800000 */
[----:B------:R-:W-:Y:S01]  /*2610*/  FSEL R83, R83, -INF , P4 ;  /* 0xff80000053537808 */ /* 0x000fe20002000000 */
[----:B------:R-:W1:Y:S01]  /*2620*/  SHFL.BFLY PT, R3, R4, 0x1, 0x1f ;  /* 0x0c201f0004037f89 */ /* 0x000e6200000e0000 */
[----:B------:R-:W-:Y:S02]  /*2630*/  FSEL R82, R82, -INF , P3 ;  /* 0xff80000052527808 */ /* 0x000fe40001800000 */
[----:B------:R-:W-:Y:S02]  /*2640*/  FSEL R87, R87, -INF , P6 ;  /* 0xff80000057577808 */ /* 0x000fe40003000000 */
[----:B------:R-:W-:Y:S02]  /*2650*/  FSEL R79, R79, -INF , P2 ;  /* 0xff8000004f4f7808 */ /* 0x000fe40001000000 */
[----:B------:R-:W-:-:S02]  /*2660*/  FSEL R86, R86, -INF , P5 ;  /* 0xff80000056567808 */ /* 0x000fc40002800000 */
[----:B-1----:R-:W-:-:S05]  /*2670*/  FMNMX R3, R4, R3, !PT ;  /* 0x0000000304037209 */ /* 0x002fca0007800000 */
[----:B------:R-:W1:Y:S02]  /*2680*/  SHFL.BFLY PT, R8, R3, 0x2, 0x1f ;  /* 0x0c401f0003087f89 */ /* 0x000e6400000e0000 */
[----:B-1----:R-:W-:-:S04]  /*2690*/  FMNMX R8, R3, R8, !PT ;  /* 0x0000000803087209 */ /* 0x002fc80007800000 */
[----:B------:R-:W-:-:S04]  /*26a0*/  FSETP.NEU.AND P0, PT, R8, -INF , PT ;  /* 0xff8000000800780b */ /* 0x000fc80003f0d000 */
[----:B------:R-:W-:Y:S02]  /*26b0*/  FSEL R5, R8, RZ, P0 ;  /* 0x000000ff08057208 */ /* 0x000fe40000000000 */
[----:B------:R-:W-:-:S03]  /*26c0*/  ISETP.NE.AND P0, PT, R10, RZ, PT ;  /* 0x000000ff0a00720c */ /* 0x000fc60003f05270 */
[----:B------:R-:W-:Y:S01]  /*26d0*/  FMUL R10, R5, UR6 ;  /* 0x00000006050a7c20 */ /* 0x000fe20008400000 */
[----:B------:R-:W-:Y:S02]  /*26e0*/  FMNMX R5, R26, R27, !PT ;  /* 0x0000001b1a057209 */ /* 0x000fe40007800000 */
[----:B------:R-:W-:Y:S01]  /*26f0*/  FSEL R74, R74, -INF , P0 ;  /* 0xff8000004a4a7808 */ /* 0x000fe20000000000 */
[--C-:B------:R-:W-:Y:S01]  /*2700*/  FFMA R24, R24, UR6, -R10.reuse ;  /* 0x0000000618187c23 */ /* 0x100fe2000800080a */
[----:B------:R-:W-:Y:S01]  /*2710*/  FMNMX R4, R30, R5, !PT ;  /* 0x000000051e047209 */ /* 0x000fe20007800000 */
[--C-:B------:R-:W-:Y:S01]  /*2720*/  FFMA R11, R29, UR6, -R10.reuse ;  /* 0x000000061d0b7c23 */ /* 0x100fe2000800080a */
[----:B------:R-:W-:Y:S01]  /*2730*/  ISETP.NE.AND P0, PT, R12, RZ, PT ;  /* 0x000000ff0c00720c */ /* 0x000fe20003f05270 */
[--C-:B------:R-:W-:Y:S01]  /*2740*/  FFMA R28, R28, UR6, -R10.reuse ;  /* 0x000000061c1c7c23 */ /* 0x100fe2000800080a */
[----:B------:R-:W-:Y:S01]  /*2750*/  FSETP.GEU.AND P1, PT, R24, -126, PT ;  /* 0xc2fc00001800780b */ /* 0x000fe20003f2e000 */
[--C-:B------:R-:W-:Y:S01]  /*2760*/  FFMA R36, R36, UR6, -R10.reuse ;  /* 0x0000000624247c23 */ /* 0x100fe2000800080a */
[----:B------:R-:W-:Y:S01]  /*2770*/  FMNMX R5, R31, R4, !PT ;  /* 0x000000041f057209 */ /* 0x000fe20007800000 */
[--C-:B------:R-:W-:Y:S01]  /*2780*/  FFMA R3, R25, UR6, -R10.reuse ;  /* 0x0000000619037c23 */ /* 0x100fe2000800080a */
[----:B------:R-:W-:Y:S01]  /*2790*/  FSETP.GEU.AND P4, PT, R11, -126, PT ;  /* 0xc2fc00000b00780b */ /* 0x000fe20003f8e000 */
[--C-:B------:R-:W-:Y:S01]  /*27a0*/  FFMA R21, R41, UR6, -R10.reuse ;  /* 0x0000000629157c23 */ /* 0x100fe2000800080a */
[----:B------:R-:W-:Y:S01]  /*27b0*/  FMNMX R4, R34, R5, !PT ;  /* 0x0000000522047209 */ /* 0x000fe20007800000 */
[--C-:B------:R-:W-:Y:S01]  /*27c0*/  FFMA R32, R32, UR6, -R10.reuse ;  /* 0x0000000620207c23 */ /* 0x100fe2000800080a */
[----:B------:R-:W-:Y:S01]  /*27d0*/  FSEL R75, R75, -INF , P0 ;  /* 0xff8000004b4b7808 */ /* 0x000fe20000000000 */
[--C-:B------:R-:W-:Y:S01]  /*27e0*/  FFMA R40, R40, UR6, -R10.reuse ;  /* 0x0000000628287c23 */ /* 0x100fe2000800080a */
[----:B------:R-:W-:Y:S01]  /*27f0*/  FMNMX R5, R35, R4, !PT ;  /* 0x0000000423057209 */ /* 0x000fe20007800000 */
[--C-:B------:R-:W-:Y:S01]  /*2800*/  FFMA R48, R48, UR6, -R10.reuse ;  /* 0x0000000630307c23 */ /* 0x100fe2000800080a */
[----:B------:R-:W-:Y:S01]  /*2810*/  ISETP.NE.AND P0, PT, R13, RZ, PT ;  /* 0x000000ff0d00720c */ /* 0x000fe20003f05270 */
[----:B------:R-:W-:Y:S01]  /*2820*/  @!P1 FMUL R24, R24, 0.5 ;  /* 0x3f00000018189820 */ /* 0x000fe20000400000 */
[----:B------:R-:W-:Y:S01]  /*2830*/  FMNMX R4, R38, R5, !PT ;  /* 0x0000000526047209 */ /* 0x000fe20007800000 */
[--C-:B------:R-:W-:Y:S01]  /*2840*/  FFMA R13, R33, UR6, -R10.reuse ;  /* 0x00000006210d7c23 */ /* 0x100fe2000800080a */
[----:B------:R-:W-:Y:S01]  /*2850*/  FSETP.GEU.AND P3, PT, R28, -126, PT ;  /* 0xc2fc00001c00780b */ /* 0x000fe20003f6e000 */
[----:B------:R-:W1:Y:S01]  /*2860*/  MUFU.EX2 R148, R24 ;  /* 0x0000001800947308 */ /* 0x000e620000000800 */
[----:B------:R-:W-:Y:S01]  /*2870*/  FMNMX R5, R39, R4, !PT ;  /* 0x0000000427057209 */ /* 0x000fe20007800000 */
[----:B------:R-:W-:Y:S01]  /*2880*/  @!P4 FMUL R11, R11, 0.5 ;  /* 0x3f0000000b0bc820 */ /* 0x000fe20000400000 */
[----:B------:R-:W-:Y:S01]  /*2890*/  FSETP.GEU.AND P6, PT, R13, -126, PT ;  /* 0xc2fc00000d00780b */ /* 0x000fe20003fce000 */
[--C-:B------:R-:W-:Y:S01]  /*28a0*/  FFMA R25, R45, UR6, -R10.reuse ;  /* 0x000000062d197c23 */ /* 0x100fe2000800080a */
[----:B------:R-:W-:Y:S01]  /*28b0*/  FMNMX R4, R42, R5, !PT ;  /* 0x000000052a047209 */ /* 0x000fe20007800000 */
[--C-:B------:R-:W-:Y:S01]  /*28c0*/  FFMA R15, R37, UR6, -R10.reuse ;  /* 0x00000006250f7c23 */ /* 0x100fe2000800080a */
[----:B------:R-:W-:Y:S01]  /*28d0*/  FSETP.GEU.AND P2, PT, R3, -126, PT ;  /* 0xc2fc00000300780b */ /* 0x000fe20003f4e000 */
[----:B------:R-:W2:Y:S01]  /*28e0*/  MUFU.EX2 R11, R11 ;  /* 0x0000000b000b7308 */ /* 0x000ea20000000800 */
[----:B------:R-:W-:Y:S01]  /*28f0*/  FMNMX R5, R43, R4, !PT ;  /* 0x000000042b057209 */ /* 0x000fe20007800000 */
[--C-:B------:R-:W-:Y:S01]  /*2900*/  FFMA R33, R53, UR6, -R10.reuse ;  /* 0x0000000635217c23 */ /* 0x100fe2000800080a */
[----:B------:R-:W-:Y:S01]  /*2910*/  FSETP.GEU.AND P5, PT, R32, -126, PT ;  /* 0xc2fc00002000780b */ /* 0x000fe20003fae000 */
[----:B------:R-:W-:Y:S01]  /*2920*/  @!P3 FMUL R28, R28, 0.5 ;  /* 0x3f0000001c1cb820 */ /* 0x000fe20000400000 */
[----:B------:R-:W-:Y:S01]  /*2930*/  FMNMX R4, R46, R5, !PT ;  /* 0x000000052e047209 */ /* 0x000fe20007800000 */
[--C-:B------:R-:W-:Y:S01]  /*2940*/  FFMA R44, R44, UR6, -R10.reuse ;  /* 0x000000062c2c7c23 */ /* 0x100fe2000800080a */
[--C-:B------:R-:W-:Y:S01]  /*2950*/  FFMA R52, R52, UR6, -R10.reuse ;  /* 0x0000000634347c23 */ /* 0x100fe2000800080a */
[----:B------:R-:W-:Y:S01]  /*2960*/  @!P6 FMUL R13, R13, 0.5 ;  /* 0x3f0000000d0de820 */ /* 0x000fe20000400000 */
[----:B-1----:R-:W-:Y:S01]  /*2970*/  @!P1 FMUL R148, R148, R148 ;  /* 0x0000009494949220 */ /* 0x002fe20000400000 */
[----:B------:R-:W-:Y:S01]  /*2980*/  FSETP.GEU.AND P1, PT, R36, -126, PT ;  /* 0xc2fc00002400780b */ /* 0x000fe20003f2e000 */
[----:B------:R-:W1:Y:S01]  /*2990*/  MUFU.EX2 R150, R28 ;  /* 0x0000001c00967308 */ /* 0x000e620000000800 */
[----:B------:R-:W-:Y:S01]  /*29a0*/  FMNMX R5, R47, R4, !PT ;  /* 0x000000042f057209 */ /* 0x000fe20007800000 */
[----:B------:R-:W-:Y:S01]  /*29b0*/  @!P2 FMUL R3, R3, 0.5 ;  /* 0x3f0000000303a820 */ /* 0x000fe20000400000 */
[--C-:B------:R-:W-:Y:S01]  /*29c0*/  FFMA R41, R60, UR6, -R10.reuse ;  /* 0x000000063c297c23 */ /* 0x100fe2000800080a */
[--C-:B------:R-:W-:Y:S01]  /*29d0*/  FFMA R57, R57, UR6, -R10.reuse ;  /* 0x0000000639397c23 */ /* 0x100fe2000800080a */
[----:B------:R-:W-:Y:S01]  /*29e0*/  FMNMX R4, R50, R5, !PT ;  /* 0x0000000532047209 */ /* 0x000fe20007800000 */
[----:B--2---:R-:W-:Y:S01]  /*29f0*/  @!P4 FMUL R11, R11, R11 ;  /* 0x0000000b0b0bc220 */ /* 0x004fe20000400000 */
[----:B------:R-:W-:Y:S01]  /*2a00*/  FSETP.GEU.AND P4, PT, R21, -126, PT ;  /* 0xc2fc00001500780b */ /* 0x000fe20003f8e000 */
[----:B------:R-:W2:Y:S01]  /*2a10*/  MUFU.EX2 R13, R13 ;  /* 0x0000000d000d7308 */ /* 0x000ea20000000800 */
[----:B------:R-:W-:Y:S01]  /*2a20*/  FMNMX R5, R51, R4, !PT ;  /* 0x0000000433057209 */ /* 0x000fe20007800000 */
[----:B------:R-:W-:Y:S01]  /*2a30*/  @!P5 FMUL R32, R32, 0.5 ;  /* 0x3f0000002020d820 */ /* 0x000fe20000400000 */
[--C-:B------:R-:W-:Y:S01]  /*2a40*/  FFMA R29, R49, UR6, -R10.reuse ;  /* 0x00000006311d7c23 */ /* 0x100fe2000800080a */
[----:B------:R-:W-:Y:S01]  /*2a50*/  @!P1 FMUL R36, R36, 0.5 ;  /* 0x3f00000024249820 */ /* 0x000fe20000400000 */
[----:B------:R-:W-:Y:S01]  /*2a60*/  FMNMX R4, R54, R5, !PT ;  /* 0x0000000536047209 */ /* 0x000fe20007800000 */
[--C-:B------:R-:W-:Y:S01]  /*2a70*/  FFMA R65, R65, UR6, -R10.reuse ;  /* 0x0000000641417c23 */ /* 0x100fe2000800080a */
[--C-:B------:R-:W-:Y:S01]  /*2a80*/  FFMA R37, R56, UR6, -R10.reuse ;  /* 0x0000000638257c23 */ /* 0x100fe2000800080a */
[----:B------:R-:W3:Y:S01]  /*2a90*/  MUFU.EX2 R146, R36 ;  /* 0x0000002400927308 */ /* 0x000ee20000000800 */
[----:B------:R-:W-:Y:S01]  /*2aa0*/  FMNMX R5, R55, R4, !PT ;  /* 0x0000000437057209 */ /* 0x000fe20007800000 */
[----:B-1----:R-:W-:Y:S01]  /*2ab0*/  @!P3 FMUL R150, R150, R150 ;  /* 0x000000969696b220 */ /* 0x002fe20000400000 */
[----:B------:R-:W-:Y:S01]  /*2ac0*/  FSETP.GEU.AND P3, PT, R40, -126, PT ;  /* 0xc2fc00002800780b */ /* 0x000fe20003f6e000 */
[----:B------:R-:W-:Y:S01]  /*2ad0*/  @!P4 FMUL R21, R21, 0.5 ;  /* 0x3f0000001515c820 */ /* 0x000fe20000400000 */
[----:B------:R-:W-:Y:S01]  /*2ae0*/  FMNMX R4, R58, R5, !PT ;  /* 0x000000053a047209 */ /* 0x000fe20007800000 */
[--C-:B------:R-:W-:Y:S01]  /*2af0*/  FFMA R45, R64, UR6, -R10.reuse ;  /* 0x00000006402d7c23 */ /* 0x100fe2000800080a */
[--C-:B------:R-:W-:Y:S01]  /*2b00*/  FFMA R53, R72, UR6, -R10.reuse ;  /* 0x0000000648357c23 */ /* 0x100fe2000800080a */
[----:B------:R-:W1:Y:S01]  /*2b10*/  MUFU.EX2 R3, R3 ;  /* 0x0000000300037308 */ /* 0x000e620000000800 */
[----:B------:R-:W-:Y:S01]  /*2b20*/  FMNMX R5, R59, R4, !PT ;  /* 0x000000043b057209 */ /* 0x000fe20007800000 */
[----:B--2---:R-:W-:Y:S01]  /*2b30*/  @!P6 FMUL R13, R13, R13 ;  /* 0x0000000d0d0de220 */ /* 0x004fe20000400000 */
[----:B------:R-:W-:Y:S01]  /*2b40*/  FSETP.GEU.AND P6, PT, R25, -126, PT ;  /* 0xc2fc00001900780b */ /* 0x000fe20003fce000 */
[--C-:B------:R-:W-:Y:S01]  /*2b50*/  FFMA R69, R69, UR6, -R10.reuse ;  /* 0x0000000645457c23 */ /* 0x100fe2000800080a */
[----:B------:R-:W-:Y:S01]  /*2b60*/  FMNMX R4, R62, R5, !PT ;  /* 0x000000053e047209 */ /* 0x000fe20007800000 */
[--C-:B------:R-:W-:Y:S01]  /*2b70*/  FFMA R61, R61, UR6, -R10.reuse ;  /* 0x000000063d3d7c23 */ /* 0x100fe2000800080a */
[--C-:B------:R-:W-:Y:S01]  /*2b80*/  FFMA R77, R77, UR6, -R10.reuse ;  /* 0x000000064d4d7c23 */ /* 0x100fe2000800080a */
[----:B------:R-:W2:Y:S01]  /*2b90*/  MUFU.EX2 R21, R21 ;  /* 0x0000001500157308 */ /* 0x000ea20000000800 */
[----:B---3--:R-:W-:Y:S01]  /*2ba0*/  @!P1 FMUL R146, R146, R146 ;  /* 0x0000009292929220 */ /* 0x008fe20000400000 */
[----:B------:R-:W-:Y:S01]  /*2bb0*/  FMNMX R5, R63, R4, !PT ;  /* 0x000000043f057209 */ /* 0x000fe20007800000 */
[----:B------:R-:W-:Y:S01]  /*2bc0*/  @!P3 FMUL R40, R40, 0.5 ;  /* 0x3f0000002828b820 */ /* 0x000fe20000400000 */
[----:B------:R-:W-:Y:S01]  /*2bd0*/  FSETP.GEU.AND P1, PT, R48, -126, PT ;  /* 0xc2fc00003000780b */ /* 0x000fe20003f2e000 */
[--C-:B------:R-:W-:Y:S01]  /*2be0*/  FFMA R49, R68, UR6, -R10.reuse ;  /* 0x0000000644317c23 */ /* 0x100fe2000800080a */
[----:B------:R-:W-:Y:S01]  /*2bf0*/  FMNMX R4, R66, R5, !PT ;  /* 0x0000000542047209 */ /* 0x000fe20007800000 */
[--C-:B------:R-:W-:Y:S01]  /*2c00*/  FFMA R76, R76, UR6, -R10.reuse ;  /* 0x000000064c4c7c23 */ /* 0x100fe2000800080a */
[----:B------:R-:W3:Y:S01]  /*2c10*/  MUFU.EX2 R144, R32 ;  /* 0x0000002000907308 */ /* 0x000ee20000000800 */
[----:B------:R-:W-:Y:S01]  /*2c20*/  @!P6 FMUL R25, R25, 0.5 ;  /* 0x3f0000001919e820 */ /* 0x000fe20000400000 */
[----:B------:R-:W-:Y:S01]  /*2c30*/  FMNMX R5, R67, R4, !PT ;  /* 0x0000000443057209 */ /* 0x000fe20007800000 */
[----:B-1----:R-:W-:Y:S01]  /*2c40*/  @!P2 FMUL R3, R3, R3 ;  /* 0x000000030303a220 */ /* 0x002fe20000400000 */
[----:B------:R-:W-:Y:S01]  /*2c50*/  FSETP.GEU.AND P2, PT, R15, -126, PT ;  /* 0xc2fc00000f00780b */ /* 0x000fe20003f4e000 */
[--C-:B------:R-:W-:Y:S01]  /*2c60*/  FFMA R81, R81, UR6, -R10.reuse ;  /* 0x0000000651517c23 */ /* 0x100fe2000800080a */
[----:B------:R-:W-:Y:S01]  /*2c70*/  FMNMX R4, R70, R5, !PT ;  /* 0x0000000546047209 */ /* 0x000fe20007800000 */
[--C-:B------:R-:W-:Y:S01]  /*2c80*/  FFMA R84, R84, UR6, -R10.reuse ;  /* 0x0000000654547c23 */ /* 0x100fe2000800080a */
[----:B------:R-:W1:Y:S01]  /*2c90*/  MUFU.EX2 R140, R40 ;  /* 0x00000028008c7308 */ /* 0x000e620000000800 */
[----:B------:R-:W-:Y:S01]  /*2ca0*/  @!P1 FMUL R48, R48, 0.5 ;  /* 0x3f00000030309820 */ /* 0x000fe20000400000 */
[----:B------:R-:W-:Y:S01]  /*2cb0*/  FMNMX R5, R71, R4, !PT ;  /* 0x0000000447057209 */ /* 0x000fe20007800000 */
[----:B--2---:R-:W-:Y:S01]  /*2cc0*/  @!P4 FMUL R21, R21, R21 ;  /* 0x000000151515c220 */ /* 0x004fe20000400000 */
[----:B------:R-:W-:Y:S01]  /*2cd0*/  FSETP.GEU.AND P4, PT, R33, -126, PT ;  /* 0xc2fc00002100780b */ /* 0x000fe20003f8e000 */
[--C-:B------:R-:W-:Y:S01]  /*2ce0*/  FFMA R73, R73, UR6, -R10.reuse ;  /* 0x0000000649497c23 */ /* 0x100fe2000800080a */
[----:B------:R-:W-:Y:S01]  /*2cf0*/  FMNMX R4, R74, R5, !PT ;  /* 0x000000054a047209 */ /* 0x000fe20007800000 */
[--C-:B------:R-:W-:Y:S01]  /*2d00*/  FFMA R80, R80, UR6, -R10.reuse ;  /* 0x0000000650507c23 */ /* 0x100fe2000800080a */
[----:B------:R-:W2:Y:S01]  /*2d10*/  MUFU.EX2 R136, R48 ;  /* 0x0000003000887308 */ /* 0x000ea20000000800 */
[----:B---3--:R-:W-:Y:S01]  /*2d20*/  @!P5 FMUL R144, R144, R144 ;  /* 0x000000909090d220 */ /* 0x008fe20000400000 */
[----:B------:R-:W-:Y:S01]  /*2d30*/  FMNMX R5, R75, R4, !PT ;  /* 0x000000044b057209 */ /* 0x000fe20007800000 */
[----:B------:R-:W-:Y:S01]  /*2d40*/  @!P2 FMUL R15, R15, 0.5 ;  /* 0x3f0000000f0fa820 */ /* 0x000fe20000400000 */
[----:B------:R-:W-:Y:S01]  /*2d50*/  FSETP.GEU.AND P5, PT, R44, -126, PT ;  /* 0xc2fc00002c00780b */ /* 0x000fe20003fae000 */
[----:B------:R-:W-:Y:S01]  /*2d60*/  FFMA R10, R85, UR6, -R10 ;  /* 0x00000006550a7c23 */ /* 0x000fe2000800080a */
[----:B------:R-:W-:-:S02]  /*2d70*/  FMNMX R4, R78, R5, !PT ;  /* 0x000000054e047209 */ /* 0x000fc40007800000 */
[----:B------:R-:W3:Y:S01]  /*2d80*/  MUFU.EX2 R25, R25 ;  /* 0x0000001900197308 */ /* 0x000ee20000000800 */
[----:B------:R-:W-:Y:S01]  /*2d90*/  @!P4 FMUL R33, R33, 0.5 ;  /* 0x3f0000002121c820 */ /* 0x000fe20000400000 */
[----:B------:R-:W-:Y:S01]  /*2da0*/  FMNMX R5, R79, R4, !PT ;  /* 0x000000044f057209 */ /* 0x000fe20007800000 */
[----:B-1----:R-:W-:Y:S01]  /*2db0*/  @!P3 FMUL R140, R140, R140 ;  /* 0x0000008c8c8cb220 */ /* 0x002fe20000400000 */
[----:B------:R-:W-:Y:S02]  /*2dc0*/  FSETP.GEU.AND P3, PT, R52, -126, PT ;  /* 0xc2fc00003400780b */ /* 0x000fe40003f6e000 */
[----:B------:R-:W-:Y:S02]  /*2dd0*/  FMNMX R4, R82, R5, !PT ;  /* 0x0000000552047209 */ /* 0x000fe40007800000 */
[----:B------:R-:W1:Y:S01]  /*2de0*/  MUFU.EX2 R15, R15 ;  /* 0x0000000f000f7308 */ /* 0x000e620000000800 */
[----:B--2---:R-:W-:Y:S01]  /*2df0*/  @!P1 FMUL R136, R136, R136 ;  /* 0x0000008888889220 */ /* 0x004fe20000400000 */
[----:B------:R-:W-:Y:S01]  /*2e00*/  FSETP.GEU.AND P1, PT, R41, -126, PT ;  /* 0xc2fc00002900780b */ /* 0x000fe20003f2e000 */
[----:B------:R-:W-:Y:S01]  /*2e10*/  @!P5 FMUL R44, R44, 0.5 ;  /* 0x3f0000002c2cd820 */ /* 0x000fe20000400000 */
[----:B------:R-:W-:-:S04]  /*2e20*/  FMNMX R5, R83, R4, !PT ;  /* 0x0000000453057209 */ /* 0x000fc80007800000 */
[----:B------:R-:W2:Y:S01]  /*2e30*/  MUFU.EX2 R33, R33 ;  /* 0x0000002100217308 */ /* 0x000ea20000000800 */
[----:B---3--:R-:W-:Y:S01]  /*2e40*/  @!P6 FMUL R25, R25, R25 ;  /* 0x000000191919e220 */ /* 0x008fe20000400000 */
[----:B------:R-:W-:Y:S01]  /*2e50*/  FSETP.GEU.AND P6, PT, R57, -126, PT ;  /* 0xc2fc00003900780b */ /* 0x000fe20003fce000 */
[----:B------:R-:W-:Y:S01]  /*2e60*/  @!P3 FMUL R52, R52, 0.5 ;  /* 0x3f0000003434b820 */ /* 0x000fe20000400000 */
[----:B------:R-:W-:-:S03]  /*2e70*/  FMNMX R4, R86, R5, !PT ;  /* 0x0000000556047209 */ /* 0x000fc60007800000 */
[----:B------:R-:W-:Y:S01]  /*2e80*/  @!P1 FMUL R41, R41, 0.5 ;  /* 0x3f00000029299820 */ /* 0x000fe20000400000 */
[----:B------:R-:W-:Y:S01]  /*2e90*/  FMNMX R4, R87, R4, !PT ;  /* 0x0000000457047209 */ /* 0x000fe20007800000 */
[----:B------:R-:W3:Y:S01]  /*2ea0*/  MUFU.EX2 R142, R44 ;  /* 0x0000002c008e7308 */ /* 0x000ee20000000800 */
[----:B-1----:R-:W-:Y:S01]  /*2eb0*/  @!P2 FMUL R15, R15, R15 ;  /* 0x0000000f0f0fa220 */ /* 0x002fe20000400000 */
[----:B------:R-:W-:Y:S02]  /*2ec0*/  FSETP.GEU.AND P2, PT, R29, -126, PT ;  /* 0xc2fc00001d00780b */ /* 0x000fe40003f4e000 */
[----:B------:R-:W1:Y:S02]  /*2ed0*/  SHFL.BFLY PT, R5, R4, 0x1, 0x1f ;  /* 0x0c201f0004057f89 */ /* 0x000e6400000e0000 */
[----:B------:R-:W-:Y:S02]  /*2ee0*/  @!P6 FMUL R57, R57, 0.5 ;  /* 0x3f0000003939e820 */ /* 0x000fe40000400000 */
[----:B------:R-:W4:Y:S01]  /*2ef0*/  MUFU.EX2 R138, R52 ;  /* 0x00000034008a7308 */ /* 0x000f220000000800 */
[----:B--2---:R-:W-:Y:S01]  /*2f00*/  @!P4 FMUL R33, R33, R33 ;  /* 0x000000212121c220 */ /* 0x004fe20000400000 */
[----:B------:R-:W-:-:S05]  /*2f10*/  FSETP.GEU.AND P4, PT, R65, -126, PT ;  /* 0xc2fc00004100780b */ /* 0x000fca0003f8e000 */
[----:B------:R-:W-:Y:S01]  /*2f20*/  @!P2 FMUL R29, R29, 0.5 ;  /* 0x3f0000001d1da820 */ /* 0x000fe20000400000 */
[----:B------:R-:W2:Y:S01]  /*2f30*/  MUFU.EX2 R41, R41 ;  /* 0x0000002900297308 */ /* 0x000ea20000000800 */
[----:B---3--:R-:W-:Y:S01]  /*2f40*/  @!P5 FMUL R142, R142, R142 ;  /* 0x0000008e8e8ed220 */ /* 0x008fe20000400000 */
[----:B------:R-:W-:-:S05]  /*2f50*/  FSETP.GEU.AND P5, PT, R37, -126, PT ;  /* 0xc2fc00002500780b */ /* 0x000fca0003fae000 */
[----:B------:R-:W-:Y:S01]  /*2f60*/  @!P4 FMUL R65, R65, 0.5 ;  /* 0x3f0000004141c820 */ /* 0x000fe20000400000 */
[----:B------:R-:W3:Y:S01]  /*2f70*/  MUFU.EX2 R132, R57 ;  /* 0x0000003900847308 */ /* 0x000ee20000000800 */
[----:B----4-:R-:W-:Y:S01]  /*2f80*/  @!P3 FMUL R138, R138, R138 ;  /* 0x0000008a8a8ab220 */ /* 0x010fe20000400000 */
[----:B------:R-:W-:Y:S02]  /*2f90*/  FSETP.GEU.AND P3, PT, R45, -126, PT ;  /* 0xc2fc00002d00780b */ /* 0x000fe40003f6e000 */
[----:B-1----:R-:W-:-:S03]  /*2fa0*/  FMNMX R5, R4, R5, !PT ;  /* 0x0000000504057209 */ /* 0x002fc60007800000 */
[----:B------:R-:W-:Y:S01]  /*2fb0*/  @!P5 FMUL R37, R37, 0.5 ;  /* 0x3f0000002525d820 */ /* 0x000fe20000400000 */
[----:B------:R-:W1:Y:S01]  /*2fc0*/  MUFU.EX2 R29, R29 ;  /* 0x0000001d001d7308 */ /* 0x000e620000000800 */
[----:B--2---:R-:W-:Y:S01]  /*2fd0*/  @!P1 FMUL R41, R41, R41 ;  /* 0x0000002929299220 */ /* 0x004fe20000400000 */
[----:B------:R-:W-:Y:S01]  /*2fe0*/  FSETP.GEU.AND P1, PT, R53, -126, PT ;  /* 0xc2fc00003500780b */ /* 0x000fe20003f2e000 */
[----:B------:R-:W2:Y:S04]  /*2ff0*/  SHFL.BFLY PT, R12, R5, 0x2, 0x1f ;  /* 0x0c401f00050c7f89 */ /* 0x000ea800000e0000 */
[----:B------:R-:W-:Y:S01]  /*3000*/  @!P3 FMUL R45, R45, 0.5 ;  /* 0x3f0000002d2db820 */ /* 0x000fe20000400000 */
[----:B------:R-:W4:Y:S01]  /*3010*/  MUFU.EX2 R128, R65 ;  /* 0x0000004100807308 */ /* 0x000f220000000800 */
[----:B---3--:R-:W-:Y:S01]  /*3020*/  @!P6 FMUL R132, R132, R132 ;  /* 0x000000848484e220 */ /* 0x008fe20000400000 */
[----:B------:R-:W-:-:S05]  /*3030*/  FSETP.GEU.AND P6, PT, R69, -126, PT ;  /* 0xc2fc00004500780b */ /* 0x000fca0003fce000 */
[----:B------:R-:W-:Y:S01]  /*3040*/  @!P1 FMUL R53, R53, 0.5 ;  /* 0x3f00000035359820 */ /* 0x000fe20000400000 */
[----:B------:R-:W3:Y:S01]  /*3050*/  MUFU.EX2 R37, R37 ;  /* 0x0000002500257308 */ /* 0x000ee20000000800 */
[----:B-1----:R-:W-:Y:S01]  /*3060*/  @!P2 FMUL R29, R29, R29 ;  /* 0x0000001d1d1da220 */ /* 0x002fe20000400000 */
[----:B------:R-:W-:-:S05]  /*3070*/  FSETP.GEU.AND P2, PT, R61, -126, PT ;  /* 0xc2fc00003d00780b */ /* 0x000fca0003f4e000 */
[----:B------:R-:W-:Y:S01]  /*3080*/  @!P6 FMUL R69, R69, 0.5 ;  /* 0x3f0000004545e820 */ /* 0x000fe20000400000 */
[----:B------:R-:W1:Y:S01]  /*3090*/  MUFU.EX2 R45, R45 ;  /* 0x0000002d002d7308 */ /* 0x000e620000000800 */
[----:B----4-:R-:W-:Y:S01]  /*30a0*/  @!P4 FMUL R128, R128, R128 ;  /* 0x000000808080c220 */ /* 0x010fe20000400000 */
[----:B------:R-:W-:Y:S02]  /*30b0*/  FSETP.GEU.AND P4, PT, R77, -126, PT ;  /* 0xc2fc00004d00780b */ /* 0x000fe40003f8e000 */
[----:B--2---:R-:W-:-:S03]  /*30c0*/  FMNMX R12, R5, R12, !PT ;  /* 0x0000000c050c7209 */ /* 0x004fc60007800000 */
[----:B------:R-:W-:Y:S01]  /*30d0*/  @!P2 FMUL R61, R61, 0.5 ;  /* 0x3f0000003d3da820 */ /* 0x000fe20000400000 */
[----:B------:R-:W2:Y:S01]  /*30e0*/  MUFU.EX2 R130, R69 ;  /* 0x0000004500827308 */ /* 0x000ea20000000800 */
        /* <DEDUP_REMOVED lines=8> */
[----:B--2---:R-:W-:Y:S01]  /*3170*/  @!P6 FMUL R130, R130, R130 ;  /* 0x000000828282e220 */ /* 0x004fe20000400000 */
[----:B------:R-:W-:-:S04]  /*3180*/  FSETP.NEU.AND P6, PT, R12, -INF , PT ;  /* 0xff8000000c00780b */ /* 0x000fc80003fcd000 */
[----:B------:R-:W-:Y:S01]  /*3190*/  FSEL R4, R12, RZ, P6 ;  /* 0x000000ff0c047208 */ /* 0x000fe20003000000 */
[----:B------:R-:W-:Y:S01]  /*31a0*/  @!P3 FMUL R76, R76, 0.5 ;  /* 0x3f0000004c4cb820 */ /* 0x000fe20000400000 */
[----:B------:R-:W2:Y:S01]  /*31b0*/  MUFU.EX2 R126, R77 ;  /* 0x0000004d007e7308 */ /* 0x000ea20000000800 */
[----:B---3--:R-:W-:Y:S01]  /*31c0*/  @!P1 FMUL R53, R53, R53 ;  /* 0x0000003535359220 */ /* 0x008fe20000400000 */
[----:B------:R-:W-:Y:S01]  /*31d0*/  FSETP.GEU.AND P1, PT, R81, -126, PT ;  /* 0xc2fc00005100780b */ /* 0x000fe20003f2e000 */
[----:B------:R-:W-:Y:S01]  /*31e0*/  FMUL R4, R4, UR6 ;  /* 0x0000000604047c20 */ /* 0x000fe20008400000 */
[----:B------:R-:W-:-:S03]  /*31f0*/  FSETP.GEU.AND P6, PT, R84, -126, PT ;  /* 0xc2fc00005400780b */ /* 0x000fc60003fce000 */
[--C-:B------:R-:W-:Y:S01]  /*3200*/  FFMA R5, R27, UR6, -R4.reuse ;  /* 0x000000061b057c23 */ /* 0x100fe20008000804 */
[----:B------:R-:W3:Y:S01]  /*3210*/  MUFU.EX2 R49, R49 ;  /* 0x0000003100317308 */ /* 0x000ee20000000800 */
[----:B-1----:R-:W-:Y:S01]  /*3220*/  @!P2 FMUL R134, R134, R134 ;  /* 0x000000868686a220 */ /* 0x002fe20000400000 */
[----:B------:R-:W-:Y:S01]  /*3230*/  FSETP.GEU.AND P2, PT, R73, -126, PT ;  /* 0xc2fc00004900780b */ /* 0x000fe20003f4e000 */
[--C-:B------:R-:W-:Y:S01]  /*3240*/  FFMA R26, R26, UR6, -R4.reuse ;  /* 0x000000061a1a7c23 */ /* 0x100fe20008000804 */
[--C-:B------:R-:W-:Y:S01]  /*3250*/  FFMA R31, R31, UR6, -R4.reuse ;  /* 0x000000061f1f7c23 */ /* 0x100fe20008000804 */
[--C-:B------:R-:W-:Y:S01]  /*3260*/  FFMA R34, R34, UR6, -R4.reuse ;  /* 0x0000000622227c23 */ /* 0x100fe20008000804 */
[--C-:B------:R-:W-:Y:S01]  /*3270*/  FFMA R39, R39, UR6, -R4.reuse ;  /* 0x0000000627277c23 */ /* 0x100fe20008000804 */
[----:B------:R-:W-:Y:S01]  /*3280*/  @!P1 FMUL R81, R81, 0.5 ;  /* 0x3f00000051519820 */ /* 0x000fe20000400000 */
[----:B------:R-:W1:Y:S01]  /*3290*/  MUFU.EX2 R57, R76 ;  /* 0x0000004c00397308 */ /* 0x000e620000000800 */
[----:B--2---:R-:W-:Y:S01]  /*32a0*/  @!P4 FMUL R126, R126, R126 ;  /* 0x0000007e7e7ec220 */ /* 0x004fe20000400000 */
[----:B------:R-:W-:Y:S01]  /*32b0*/  FSETP.GEU.AND P4, PT, R5, -126, PT ;  /* 0xc2fc00000500780b */ /* 0x000fe20003f8e000 */
[----:B------:R-:W-:Y:S01]  /*32c0*/  @!P6 FMUL R84, R84, 0.5 ;  /* 0x3f0000005454e820 */ /* 0x000fe20000400000 */
[--C-:B------:R-:W-:Y:S01]  /*32d0*/  FFMA R30, R30, UR6, -R4.reuse ;  /* 0x000000061e1e7c23 */ /* 0x100fe20008000804 */
[--C-:B------:R-:W-:Y:S01]  /*32e0*/  FFMA R38, R38, UR6, -R4.reuse ;  /* 0x0000000626267c23 */ /* 0x100fe20008000804 */
[--C-:B------:R-:W-:Y:S01]  /*32f0*/  FFMA R43, R43, UR6, -R4.reuse ;  /* 0x000000062b2b7c23 */ /* 0x100fe20008000804 */
[----:B------:R-:W-:Y:S01]  /*3300*/  @!P2 FMUL R73, R73, 0.5 ;  /* 0x3f0000004949a820 */ /* 0x000fe20000400000 */
[----:B------:R-:W2:Y:S01]  /*3310*/  MUFU.EX2 R120, R81 ;  /* 0x0000005100787308 */ /* 0x000ea20000000800 */
[----:B---3--:R-:W-:Y:S01]  /*3320*/  @!P5 FMUL R49, R49, R49 ;  /* 0x000000313131d220 */ /* 0x008fe20000400000 */
[----:B------:R-:W-:Y:S01]  /*3330*/  FSETP.GEU.AND P5, PT, R80, -126, PT ;  /* 0xc2fc00005000780b */ /* 0x000fe20003fae000 */
[--C-:B------:R-:W-:Y:S01]  /*3340*/  FFMA R46, R46, UR6, -R4.reuse ;  /* 0x000000062e2e7c23 */ /* 0x100fe20008000804 */
[--C-:B------:R-:W-:Y:S01]  /*3350*/  FFMA R35, R35, UR6, -R4.reuse ;  /* 0x0000000623237c23 */ /* 0x100fe20008000804 */
[--C-:B------:R-:W-:Y:S01]  /*3360*/  FFMA R51, R51, UR6, -R4.reuse ;  /* 0x0000000633337c23 */ /* 0x100fe20008000804 */
[--C-:B------:R-:W-:Y:S01]  /*3370*/  FFMA R42, R42, UR6, -R4.reuse ;  /* 0x000000062a2a7c23 */ /* 0x100fe20008000804 */
[----:B------:R-:W-:Y:S01]  /*3380*/  @!P4 FMUL R5, R5, 0.5 ;  /* 0x3f0000000505c820 */ /* 0x000fe20000400000 */
        /* <DEDUP_REMOVED lines=11> */
[--C-:B------:R-:W-:Y:S01]  /*3440*/  FFMA R63, R63, UR6, -R4.reuse ;  /* 0x000000063f3f7c23 */ /* 0x100fe20008000804 */
        /* <DEDUP_REMOVED lines=26> */
[----:B------:R-:W-:Y:S01]  /*35f0*/  FFMA R4, R87, UR6, -R4 ;  /* 0x0000000657047c23 */ /* 0x000fe20008000804 */
[----:B------:R-:W-:Y:S01]  /*3600*/  @!P2 FMUL R10, R10, 0.5 ;  /* 0x3f0000000a0aa820 */ /* 0x000fe20000400000 */
[----:B------:R2:W4:Y:S01]  /*3610*/  MUFU.EX2 R20, R31 ;  /* 0x0000001f00147308 */ /* 0x0005220000000800 */
[----:B---3--:R-:W-:Y:S01]  /*3620*/  @!P5 FMUL R61, R61, R61 ;  /* 0x0000003d3d3dd220 */ /* 0x008fe20000400000 */
[----:B------:R-:W-:Y:S01]  /*3630*/  FSETP.GEU.AND P5, PT, R30, -126, PT ;  /* 0xc2fc00001e00780b */ /* 0x000fe20003fae000 */
[----:B------:R-:W-:Y:S01]  /*3640*/  FADD R5, R148, R37 ;  /* 0x0000002594057221 */ /* 0x000fe20000000000 */
[----:B------:R-:W-:Y:S01]  /*3650*/  FADD R36, R29, R120 ;  /* 0x000000781d247221 */ /* 0x000fe20000000000 */
[----:B------:R-:W-:-:S02]  /*3660*/  F2FP.F16.F32.PACK_AB R148, R3, R148 ;  /* 0x000000940394723e */ /* 0x000fc400000000ff */
[----:B------:R-:W-:Y:S01]  /*3670*/  @!P4 FMUL R39, R39, 0.5 ;  /* 0x3f0000002727c820 */ /* 0x000fe20000400000 */
[----:B------:R3:W5:Y:S01]  /*3680*/  MUFU.EX2 R145, R34 ;  /* 0x0000002200917308 */ /* 0x0007620000000800 */
[----:B-1----:R-:W-:Y:S01]  /*3690*/  @!P3 FMUL R149, R149, R149 ;  /* 0x000000959595b220 */ /* 0x002fe20000400000 */
[----:B------:R-:W-:Y:S01]  /*36a0*/  FSETP.GEU.AND P3, PT, R38, -126, PT ;  /* 0xc2fc00002600780b */ /* 0x000fe20003f6e000 */
[----:B--2---:R-:W-:Y:S01]  /*36b0*/  FADD R31, R136, R61 ;  /* 0x0000003d881f7221 */ /* 0x004fe20000000000 */
[----:B------:R-:W-:Y:S02]  /*36c0*/  F2FP.F16.F32.PACK_AB R136, R29, R136 ;  /* 0x000000881d88723e */ /* 0x000fe400000000ff */
[----:B------:R-:W-:Y:S01]  /*36d0*/  F2FP.F16.F32.PACK_AB R120, R120, R61 ;  /* 0x0000003d7878723e */ /* 0x000fe200000000ff */
[----:B------:R-:W-:Y:S01]  /*36e0*/  @!P5 FMUL R30, R30, 0.5 ;  /* 0x3f0000001e1ed820 */ /* 0x000fe20000400000 */
[----:B------:R1:W2:Y:S01]  /*36f0*/  MUFU.EX2 R122, R10 ;  /* 0x0000000a007a7308 */ /* 0x0002a20000000800 */
[----:B----4-:R-:W-:Y:S01]  /*3700*/  @!P1 FMUL R20, R20, R20 ;  /* 0x0000001414149220 */ /* 0x010fe20000400000 */
[----:B------:R-:W-:Y:S01]  /*3710*/  FSETP.GEU.AND P1, PT, R43, -126, PT ;  /* 0xc2fc00002b00780b */ /* 0x000fe20003f2e000 */
[----:B---3--:R-:W-:Y:S01]  /*3720*/  FADD R34, R140, R53 ;  /* 0x000000358c227221 */ /* 0x008fe20000000000 */
[----:B------:R-:W-:-:S03]  /*3730*/  F2FP.F16.F32.PACK_AB R140, R21, R140 ;  /* 0x0000008c158c723e */ /* 0x000fc600000000ff */
[----:B------:R-:W-:Y:S01]  /*3740*/  @!P3 FMUL R38, R38, 0.5 ;  /* 0x3f0000002626b820 */ /* 0x000fe20000400000 */
[----:B------:R-:W3:Y:S01]  /*3750*/  MUFU.EX2 R26, R39 ;  /* 0x00000027001a7308 */ /* 0x000ee20000000800 */
[----:B-----5:R-:W-:Y:S01]  /*3760*/  @!P6 FMUL R145, R145, R145 ;  /* 0x000000919191e220 */ /* 0x020fe20000400000 */
[----:B------:R-:W-:Y:S01]  /*3770*/  FSETP.GEU.AND P6, PT, R46, -126, PT ;  /* 0xc2fc00002e00780b */ /* 0x000fe20003fce000 */
[----:B-1----:R-:W-:Y:S01]  /*3780*/  FADD R10, R144, R45 ;  /* 0x0000002d900a7221 */ /* 0x002fe20000000000 */
[----:B------:R-:W-:-:S03]  /*3790*/  F2FP.F16.F32.PACK_AB R144, R13, R144 ;  /* 0x000000900d90723e */ /* 0x000fc600000000ff */
[----:B------:R-:W-:Y:S01]  /*37a0*/  @!P1 FMUL R43, R43, 0.5 ;  /* 0x3f0000002b2b9820 */ /* 0x000fe20000400000 */
[----:B------:R-:W1:Y:S01]  /*37b0*/  MUFU.EX2 R151, R30 ;  /* 0x0000001e00977308 */ /* 0x000e620000000800 */
[----:B--2---:R-:W-:Y:S01]  /*37c0*/  @!P2 FMUL R122, R122, R122 ;  /* 0x0000007a7a7aa220 */ /* 0x004fe20000400000 */
[----:B------:R-:W-:-:S05]  /*37d0*/  FSETP.GEU.AND P2, PT, R35, -126, PT ;  /* 0xc2fc00002300780b */ /* 0x000fca0003f4e000 */
[----:B------:R-:W-:Y:S01]  /*37e0*/  @!P6 FMUL R46, R46, 0.5 ;  /* 0x3f0000002e2ee820 */ /* 0x000fe20000400000 */
[----:B------:R2:W4:Y:S01]  /*37f0*/  MUFU.EX2 R147, R38 ;  /* 0x0000002600937308 */ /* 0x0005220000000800 */
[----:B---3--:R-:W-:Y:S01]  /*3800*/  @!P4 FMUL R26, R26, R26 ;  /* 0x0000001a1a1ac220 */ /* 0x008fe20000400000 */
[----:B------:R-:W-:-:S05]  /*3810*/  FSETP.GEU.AND P4, PT, R51, -126, PT ;  /* 0xc2fc00003300780b */ /* 0x000fca0003f8e000 */
[----:B------:R-:W-:Y:S01]  /*3820*/  @!P2 FMUL R35, R35, 0.5 ;  /* 0x3f0000002323a820 */ /* 0x000fe20000400000 */
[----:B------:R3:W5:Y:S01]  /*3830*/  MUFU.EX2 R28, R43 ;  /* 0x0000002b001c7308 */ /* 0x0007620000000800 */
[----:B-1----:R-:W-:Y:S01]  /*3840*/  @!P5 FMUL R151, R151, R151 ;  /* 0x000000979797d220 */ /* 0x002fe20000400000 */
[----:B------:R-:W-:Y:S01]  /*3850*/  FSETP.GEU.AND P5, PT, R42, -126, PT ;  /* 0xc2fc00002a00780b */ /* 0x000fe20003fae000 */
[----:B--2---:R-:W-:Y:S01]  /*3860*/  FADD R38, R5, R34 ;  /* 0x0000002205267221 */ /* 0x004fe20000000000 */
[----:B------:R-:W-:Y:S01]  /*3870*/  FADD R5, R3, R132 ;  /* 0x0000008403057221 */ /* 0x000fe20000000000 */
[----:B------:R-:W-:Y:S01]  /*3880*/  FADD R34, R21, R124 ;  /* 0x0000007c15227221 */ /* 0x000fe20000000000 */
[----:B------:R-:W-:Y:S01]  /*3890*/  F2FP.F16.F32.PACK_AB R132, R132, R37 ;  /* 0x000000258484723e */ /* 0x000fe200000000ff */
[----:B------:R-:W-:Y:S01]  /*38a0*/  @!P4 FMUL R51, R51, 0.5 ;  /* 0x3f0000003333c820 */ /* 0x000fe20000400000 */
[----:B------:R-:W1:Y:S01]  /*38b0*/  MUFU.EX2 R143, R46 ;  /* 0x0000002e008f7308 */ /* 0x000e620000000800 */
[----:B----4-:R-:W-:Y:S01]  /*38c0*/  @!P3 FMUL R147, R147, R147 ;  /* 0x000000939393b220 */ /* 0x010fe20000400000 */
[----:B------:R-:W-:Y:S01]  /*38d0*/  FSETP.GEU.AND P3, PT, R50, -126, PT ;  /* 0xc2fc00003200780b */ /* 0x000fe20003f6e000 */
[----:B---3--:R-:W-:Y:S01]  /*38e0*/  FADD R43, R10, R31 ;  /* 0x0000001f0a2b7221 */ /* 0x008fe20000000000 */
[----:B------:R-:W-:Y:S01]  /*38f0*/  FADD R10, R150, R41 ;  /* 0x00000029960a7221 */ /* 0x000fe20000000000 */
[----:B------:R-:W-:Y:S01]  /*3900*/  FADD R39, R5, R34 ;  /* 0x0000002205277221 */ /* 0x000fe20000000000 */
[----:B------:R-:W-:Y:S01]  /*3910*/  FADD R5, R11, R134 ;  /* 0x000000860b057221 */ /* 0x000fe20000000000 */
[----:B------:R-:W-:Y:S01]  /*3920*/  @!P5 FMUL R42, R42, 0.5 ;  /* 0x3f0000002a2ad820 */ /* 0x000fe20000400000 */
[----:B------:R2:W3:Y:S01]  /*3930*/  MUFU.EX2 R24, R35 ;  /* 0x0000002300187308 */ /* 0x0004e20000000800 */
[----:B-----5:R-:W-:Y:S01]  /*3940*/  @!P1 FMUL R28, R28, R28 ;  /* 0x0000001c1c1c9220 */ /* 0x020fe20000400000 */
[----:B------:R-:W-:Y:S01]  /*3950*/  FSETP.GEU.AND P1, PT, R55, -126, PT ;  /* 0xc2fc00003700780b */ /* 0x000fe20003f2e000 */
[----:B------:R-:W-:Y:S01]  /*3960*/  FADD R34, R25, R126 ;  /* 0x0000007e19227221 */ /* 0x000fe20000000000 */
[----:B------:R-:W-:Y:S01]  /*3970*/  FADD R31, R13, R128 ;  /* 0x000000800d1f7221 */ /* 0x000fe20000000000 */
[----:B------:R-:W-:Y:S01]  /*3980*/  FADD R38, R38, R43 ;  /* 0x0000002b26267221 */ /* 0x000fe20000000000 */
[----:B------:R-:W-:Y:S01]  /*3990*/  F2FP.F16.F32.PACK_AB R150, R11, R150 ;  /* 0x000000960b96723e */ /* 0x000fe200000000ff */
[----:B------:R-:W-:Y:S01]  /*39a0*/  @!P3 FMUL R50, R50, 0.5 ;  /* 0x3f0000003232b820 */ /* 0x000fe20000400000 */
[----:B------:R-:W4:Y:S01]  /*39b0*/  MUFU.EX2 R32, R51 ;  /* 0x0000003300207308 */ /* 0x000f220000000800 */
[----:B-1----:R-:W-:Y:S01]  /*39c0*/  @!P6 FMUL R143, R143, R143 ;  /* 0x0000008f8f8fe220 */ /* 0x002fe20000400000 */
[----:B------:R-:W-:Y:S01]  /*39d0*/  FSETP.GEU.AND P6, PT, R58, -126, PT ;  /* 0xc2fc00003a00780b */ /* 0x000fe20003fce000 */
[----:B--2---:R-:W-:Y:S01]  /*39e0*/  FADD R35, R142, R57 ;  /* 0x000000398e237221 */ /* 0x004fe20000000000 */
[----:B------:R-:W-:Y:S01]  /*39f0*/  FADD R5, R5, R34 ;  /* 0x0000002205057221 */ /* 0x000fe20000000000 */
[----:B------:R-:W-:-:S02]  /*3a00*/  F2FP.F16.F32.PACK_AB R142, R25, R142 ;  /* 0x0000008e198e723e */ /* 0x000fc400000000ff */
[----:B------:R-:W-:Y:S01]  /*3a10*/  @!P1 FMUL R55, R55, 0.5 ;  /* 0x3f00000037379820 */ /* 0x000fe20000400000 */
[----:B------:R1:W2:Y:S01]  /*3a20*/  MUFU.EX2 R141, R42 ;  /* 0x0000002a008d7308 */ /* 0x0002a20000000800 */
[----:B---3--:R-:W-:Y:S01]  /*3a30*/  @!P2 FMUL R24, R24, R24 ;  /* 0x000000181818a220 */ /* 0x008fe20000400000 */
[----:B------:R-:W-:Y:S01]  /*3a40*/  FSETP.GEU.AND P2, PT, R47, -126, PT ;  /* 0xc2fc00002f00780b */ /* 0x000fe20003f4e000 */
[----:B------:R-:W-:Y:S01]  /*3a50*/  FADD R40, R10, R35 ;  /* 0x000000230a287221 */ /* 0x000fe20000000000 */
[----:B------:R-:W-:Y:S01]  /*3a60*/  FADD R10, R146, R49 ;  /* 0x00000031920a7221 */ /* 0x000fe20000000000 */
[----:B------:R-:W-:Y:S01]  /*3a70*/  FADD R35, R138, R27 ;  /* 0x0000001b8a237221 */ /* 0x000fe20000000000 */
[----:B------:R-:W-:Y:S01]  /*3a80*/  F2FP.F16.F32.PACK_AB R146, R15, R146 ;  /* 0x000000920f92723e */ /* 0x000fe200000000ff */
[----:B------:R-:W-:Y:S01]  /*3a90*/  @!P6 FMUL R58, R58, 0.5 ;  /* 0x3f0000003a3ae820 */ /* 0x000fe20000400000 */
[----:B------:R-:W3:Y:S01]  /*3aa0*/  MUFU.EX2 R137, R50 ;  /* 0x0000003200897308 */ /* 0x000ee20000000800 */
[----:B----4-:R-:W-:Y:S01]  /*3ab0*/  @!P4 FMUL R32, R32, R32 ;  /* 0x000000202020c220 */ /* 0x010fe20000400000 */
[----:B------:R-:W-:Y:S01]  /*3ac0*/  FSETP.GEU.AND P4, PT, R63, -126, PT ;  /* 0xc2fc00003f00780b */ /* 0x000fe20003f8e000 */
[----:B------:R-:W-:Y:S01]  /*3ad0*/  FADD R35, R10, R35 ;  /* 0x000000230a237221 */ /* 0x000fe20000000000 */
[----:B-1----:R-:W-:Y:S01]  /*3ae0*/  FADD R42, R31, R36 ;  /* 0x000000241f2a7221 */ /* 0x002fe20000000000 */
[----:B------:R-:W-:Y:S01]  /*3af0*/  FADD R31, R15, R130 ;  /* 0x000000820f1f7221 */ /* 0x000fe20000000000 */
[----:B------:R-:W-:Y:S01]  /*3b00*/  FADD R36, R33, R122 ;  /* 0x0000007a21247221 */ /* 0x000fe20000000000 */
[----:B------:R-:W-:Y:S01]  /*3b10*/  @!P2 FMUL R47, R47, 0.5 ;  /* 0x3f0000002f2fa820 */ /* 0x000fe20000400000 */
[----:B------:R-:W1:Y:S01]  /*3b20*/  MUFU.EX2 R139, R55 ;  /* 0x00000037008b7308 */ /* 0x000e620000000800 */
[----:B--2---:R-:W-:Y:S01]  /*3b30*/  @!P5 FMUL R141, R141, R141 ;  /* 0x0000008d8d8dd220 */ /* 0x004fe20000400000 */
[----:B------:R-:W-:Y:S01]  /*3b40*/  FSETP.GEU.AND P5, PT, R54, -126, PT ;  /* 0xc2fc00003600780b */ /* 0x000fe20003fae000 */
[----:B------:R-:W-:Y:S01]  /*3b50*/  FADD R36, R31, R36 ;  /* 0x000000241f247221 */ /* 0x000fe20000000000 */
[----:B------:R-:W-:Y:S01]  /*3b60*/  FADD R39, R39, R42 ;  /* 0x0000002a27277221 */ /* 0x000fe20000000000 */
[----:B------:R-:W-:Y:S01]  /*3b70*/  FADD R35, R40, R35 ;  /* 0x0000002328237221 */ /* 0x000fe20000000000 */
[----:B------:R-:W-:Y:S01]  /*3b80*/  F2FP.F16.F32.PACK_AB R138, R33, R138 ;  /* 0x0000008a218a723e */ /* 0x000fe200000000ff */
[----:B------:R-:W-:Y:S01]  /*3b90*/  @!P4 FMUL R63, R63, 0.5 ;  /* 0x3f0000003f3fc820 */ /* 0x000fe20000400000 */
[----:B------:R-:W2:Y:S01]  /*3ba0*/  MUFU.EX2 R58, R58 ;  /* 0x0000003a003a7308 */ /* 0x000ea20000000800 */
[----:B---3--:R-:W-:Y:S01]  /*3bb0*/  @!P3 FMUL R137, R137, R137 ;  /* 0x000000898989b220 */ /* 0x008fe20000400000 */
[----:B------:R-:W-:Y:S01]  /*3bc0*/  FSETP.GEU.AND P3, PT, R62, -126, PT ;  /* 0xc2fc00003e00780b */ /* 0x000fe20003f6e000 */
[----:B------:R-:W-:Y:S01]  /*3bd0*/  FADD R36, R5, R36 ;  /* 0x0000002405247221 */ /* 0x000fe20000000000 */
[----:B------:R-:W-:Y:S01]  /*3be0*/  FADD R35, R38, R35 ;  /* 0x0000002326237221 */ /* 0x000fe20000000000 */
[----:B------:R-:W-:-:S02]  /*3bf0*/  F2FP.F16.F32.PACK_AB R134, R134, R41 ;  /* 0x000000298686723e */ /* 0x000fc400000000ff */
[----:B------:R-:W-:Y:S01]  /*3c00*/  @!P5 FMUL R54, R54, 0.5 ;  /* 0x3f0000003636d820 */ /* 0x000fe20000400000 */
[----:B------:R-:W3:Y:S01]  /*3c10*/  MUFU.EX2 R30, R47 ;  /* 0x0000002f001e7308 */ /* 0x000ee20000000800 */
[----:B-1----:R-:W-:Y:S01]  /*3c20*/  @!P1 FMUL R139, R139, R139 ;  /* 0x0000008b8b8b9220 */ /* 0x002fe20000400000 */
[----:B------:R-:W-:Y:S01]  /*3c30*/  FSETP.GEU.AND P1, PT, R67, -126, PT ;  /* 0xc2fc00004300780b */ /* 0x000fe20003f2e000 */
[----:B------:R-:W-:Y:S01]  /*3c40*/  FADD R36, R39, R36 ;  /* 0x0000002427247221 */ /* 0x000fe20000000000 */
[----:B------:R-:W-:Y:S02]  /*3c50*/  F2FP.F16.F32.PACK_AB R128, R128, R45 ;  /* 0x0000002d8080723e */ /* 0x000fe400000000ff */
[----:B------:R-:W-:Y:S01]  /*3c60*/  F2FP.F16.F32.PACK_AB R130, R130, R49 ;  /* 0x000000318282723e */ /* 0x000fe200000000ff */
[----:B------:R-:W-:Y:S01]  /*3c70*/  @!P3 FMUL R62, R62, 0.5 ;  /* 0x3f0000003e3eb820 */ /* 0x000fe20000400000 */
[----:B------:R-:W1:Y:S01]  /*3c80*/  MUFU.EX2 R135, R63 ;  /* 0x0000003f00877308 */ /* 0x000e620000000800 */
[----:B--2---:R-:W-:Y:S01]  /*3c90*/  @!P6 FMUL R58, R58, R58 ;  /* 0x0000003a3a3ae220 */ /* 0x004fe20000400000 */
[----:B------:R-:W-:Y:S01]  /*3ca0*/  FSETP.GEU.AND P6, PT, R74, -126, PT ;  /* 0xc2fc00004a00780b */ /* 0x000fe20003fce000 */
[----:B------:R-:W-:Y:S01]  /*3cb0*/  FADD R5, R35, R36 ;  /* 0x0000002423057221 */ /* 0x000fe20000000000 */
[----:B------:R-:W-:Y:S01]  /*3cc0*/  F2FP.F16.F32.PACK_AB R124, R124, R53 ;  /* 0x000000357c7c723e */ /* 0x000fe200000000ff */
[----:B------:R-:W-:Y:S01]  /*3cd0*/  FADD R31, R149, R58 ;  /* 0x0000003a951f7221 */ /* 0x000fe20000000000 */
[----:B------:R-:W-:Y:S01]  /*3ce0*/  F2FP.F16.F32.PACK_AB R126, R126, R57 ;  /* 0x000000397e7e723e */ /* 0x000fe200000000ff */
[----:B------:R-:W-:Y:S01]  /*3cf0*/  @!P1 FMUL R67, R67, 0.5 ;  /* 0x3f00000043439820 */ /* 0x000fe20000400000 */
[----:B------:R-:W2:Y:S01]  /*3d00*/  MUFU.EX2 R54, R54 ;  /* 0x0000003600367308 */ /* 0x000ea20000000800 */
[----:B---3--:R-:W-:Y:S01]  /*3d10*/  @!P2 FMUL R30, R30, R30 ;  /* 0x0000001e1e1ea220 */ /* 0x008fe20000400000 */
[----:B------:R-:W-:-:S02]  /*3d20*/  FSETP.GEU.AND P2, PT, R59, -126, PT ;  /* 0xc2fc00003b00780b */ /* 0x000fc40003f4e000 */
[----:B------:R-:W-:Y:S02]  /*3d30*/  F2FP.F16.F32.PACK_AB R122, R122, R27 ;  /* 0x0000001b7a7a723e */ /* 0x000fe400000000ff */
[----:B------:R-:W-:Y:S01]  /*3d40*/  F2FP.F16.F32.PACK_AB R149, R14, R149 ;  /* 0x000000950e95723e */ /* 0x000fe200000000ff */
[----:B------:R-:W-:Y:S01]  /*3d50*/  @!P6 FMUL R74, R74, 0.5 ;  /* 0x3f0000004a4ae820 */ /* 0x000fe20000400000 */
[----:B------:R-:W3:Y:S01]  /*3d60*/  MUFU.EX2 R62, R62 ;  /* 0x0000003e003e7308 */ /* 0x000ee20000000800 */
[----:B-1----:R-:W-:Y:S01]  /*3d70*/  @!P4 FMUL R135, R135, R135 ;  /* 0x000000878787c220 */ /* 0x002fe20000400000 */
[----:B------:R-:W-:-:S05]  /*3d80*/  FSETP.GEU.AND P4, PT, R82, -126, PT ;  /* 0xc2fc00005200780b */ /* 0x000fca0003f8e000 */
[----:B------:R-:W-:Y:S01]  /*3d90*/  @!P2 FMUL R59, R59, 0.5 ;  /* 0x3f0000003b3ba820 */ /* 0x000fe20000400000 */
[----:B------:R-:W1:Y:S01]  /*3da0*/  MUFU.EX2 R129, R67 ;  /* 0x0000004300817308 */ /* 0x000e620000000800 */
        /* <DEDUP_REMOVED lines=8> */
[----:B-1----:R-:W-:Y:S01]  /*3e30*/  @!P1 FMUL R129, R129, R129 ;  /* 0x0000008181819220 */ /* 0x002fe20000400000 */
[----:B------:R-:W-:-:S03]  /*3e40*/  FSETP.GEU.AND P1, PT, R83, -126, PT ;  /* 0xc2fc00005300780b */ /* 0x000fc60003f2e000 */
[----:B------:R-:W-:Y:S02]  /*3e50*/  FADD R46, R24, R129 ;  /* 0x00000081182e7221 */ /* 0x000fe40000000000 */
[----:B------:R-:W-:Y:S01]  /*3e60*/  @!P3 FMUL R75, R75, 0.5 ;  /* 0x3f0000004b4bb820 */ /* 0x000fe20000400000 */
[----:B------:R-:W1:Y:S01]  /*3e70*/  MUFU.EX2 R82, R82 ;  /* 0x0000005200527308 */ /* 0x000e620000000800 */
[----:B--2---:R-:W-:Y:S01]  /*3e80*/  @!P2 FMUL R133, R133, R133 ;  /* 0x000000858585a220 */ /* 0x004fe20000400000 */
[----:B------:R-:W-:-:S03]  /*3e90*/  FSETP.GEU.AND P2, PT, R70, -126, PT ;  /* 0xc2fc00004600780b */ /* 0x000fc60003f4e000 */
[----:B------:R-:W-:Y:S01]  /*3ea0*/  FADD R34, R14, R133 ;  /* 0x000000850e227221 */ /* 0x000fe20000000000 */
[----:B------:R-:W-:Y:S01]  /*3eb0*/  F2FP.F16.F32.PACK_AB R133, R133, R58 ;  /* 0x0000003a8585723e */ /* 0x000fe200000000ff */
[----:B------:R-:W-:Y:S01]  /*3ec0*/  @!P1 FMUL R83, R83, 0.5 ;  /* 0x3f00000053539820 */ /* 0x000fe20000400000 */
[----:B------:R-:W2:Y:S01]  /*3ed0*/  MUFU.EX2 R66, R66 ;  /* 0x0000004200427308 */ /* 0x000ea20000000800 */
[----:B---3--:R-:W-:Y:S01]  /*3ee0*/  @!P6 FMUL R74, R74, R74 ;  /* 0x0000004a4a4ae220 */ /* 0x008fe20000400000 */
[----:B------:R-:W-:-:S03]  /*3ef0*/  FSETP.GEU.AND P6, PT, R78, -126, PT ;  /* 0xc2fc00004e00780b */ /* 0x000fc60003fce000 */
[----:B------:R-:W-:Y:S01]  /*3f00*/  FADD R48, R141, R74 ;  /* 0x0000004a8d307221 */ /* 0x000fe20000000000 */
[----:B------:R-:W-:Y:S01]  /*3f10*/  F2FP.F16.F32.PACK_AB R141, R28, R141 ;  /* 0x0000008d1c8d723e */ /* 0x000fe200000000ff */
[----:B------:R-:W-:Y:S01]  /*3f20*/  @!P2 FMUL R70, R70, 0.5 ;  /* 0x3f0000004646a820 */ /* 0x000fe20000400000 */
[----:B------:R-:W3:Y:S01]  /*3f30*/  MUFU.EX2 R125, R75 ;  /* 0x0000004b007d7308 */ /* 0x000ee20000000800 */
[----:B-1----:R-:W-:Y:S01]  /*3f40*/  @!P4 FMUL R82, R82, R82 ;  /* 0x000000525252c220 */ /* 0x002fe20000400000 */
[----:B------:R-:W-:Y:S01]  /*3f50*/  FSETP.GEU.AND P4, PT, R86, -126, PT ;  /* 0xc2fc00005600780b */ /* 0x000fe20003f8e000 */
[----:B------:R-:W-:Y:S01]  /*3f60*/  FADD R48, R31, R48 ;  /* 0x000000301f307221 */ /* 0x000fe20000000000 */
[----:B------:R-:W-:Y:S01]  /*3f70*/  FADD R31, R20, R135 ;  /* 0x00000087141f7221 */ /* 0x000fe20000000000 */
[----:B------:R-:W-:Y:S01]  /*3f80*/  FADD R51, R137, R82 ;  /* 0x0000005289337221 */ /* 0x000fe20000000000 */
[----:B------:R-:W-:Y:S01]  /*3f90*/  F2FP.F16.F32.PACK_AB R137, R32, R137 ;  /* 0x000000892089723e */ /* 0x000fe200000000ff */
[----:B------:R-:W-:Y:S01]  /*3fa0*/  @!P6 FMUL R78, R78, 0.5 ;  /* 0x3f0000004e4ee820 */ /* 0x000fe20000400000 */
[----:B------:R-:W1:Y:S01]  /*3fb0*/  MUFU.EX2 R121, R83 ;  /* 0x0000005300797308 */ /* 0x000e620000000800 */
[----:B--2---:R-:W-:Y:S01]  /*3fc0*/  @!P5 FMUL R66, R66, R66 ;  /* 0x000000424242d220 */ /* 0x004fe20000400000 */
[----:B------:R-:W-:-:S02]  /*3fd0*/  FSETP.GEU.AND P5, PT, R71, -126, PT ;  /* 0xc2fc00004700780b */ /* 0x000fc40003fae000 */
[----:B------:R-:W-:Y:S01]  /*3fe0*/  F2FP.F16.F32.PACK_AB R135, R135, R62 ;  /* 0x0000003e8787723e */ /* 0x000fe200000000ff */
[----:B------:R-:W-:Y:S01]  /*3ff0*/  FADD R44, R145, R66 ;  /* 0x00000042912c7221 */ /* 0x000fe20000000000 */
[----:B------:R-:W-:Y:S01]  /*4000*/  F2FP.F16.F32.PACK_AB R145, R24, R145 ;  /* 0x000000911891723e */ /* 0x000fe200000000ff */
[----:B------:R-:W-:Y:S01]  /*4010*/  @!P4 FMUL R86, R86, 0.5 ;  /* 0x3f0000005656c820 */ /* 0x000fe20000400000 */
[----:B------:R-:W2:Y:S01]  /*4020*/  MUFU.EX2 R70, R70 ;  /* 0x0000004600467308 */ /* 0x000ea20000000800 */
[----:B---3--:R-:W-:Y:S01]  /*4030*/  @!P3 FMUL R125, R125, R125 ;  /* 0x0000007d7d7db220 */ /* 0x008fe20000400000 */
[----:B------:R-:W-:Y:S01]  /*4040*/  FSETP.GEU.AND P3, PT, R79, -126, PT ;  /* 0xc2fc00004f00780b */ /* 0x000fe20003f6e000 */
[----:B------:R-:W-:Y:S01]  /*4050*/  FADD R59, R44, R51 ;  /* 0x000000332c3b7221 */ /* 0x000fe20000000000 */
[----:B------:R-:W-:Y:S01]  /*4060*/  F2FP.F16.F32.PACK_AB R129, R129, R66 ;  /* 0x000000428181723e */ /* 0x000fe200000000ff */
        /* <DEDUP_REMOVED lines=13> */
[----:B------:R-:W-:-:S03]  /*4140*/  FADD R63, R46, R55 ;  /* 0x000000372e3f7221 */ /* 0x000fc60000000000 */
[----:B------:R-:W-:Y:S01]  /*4150*/  FADD R34, R147, R70 ;  /* 0x0000004693227221 */ /* 0x000fe20000000000 */
[----:B------:R-:W-:Y:S01]  /*4160*/  FADD R50, R50, R63 ;  /* 0x0000003f32327221 */ /* 0x000fe20000000000 */
[----:B------:R-:W-:Y:S01]  /*4170*/  @!P1 FMUL R4, R4, 0.5 ;  /* 0x3f00000004049820 */ /* 0x000fe20000400000 */
[----:B------:R-:W2:Y:S01]  /*4180*/  MUFU.EX2 R131, R71 ;  /* 0x0000004700837308 */ /* 0x000ea20000000800 */
[----:B---3--:R-:W-:Y:S01]  /*4190*/  @!P6 FMUL R78, R78, R78 ;  /* 0x0000004e4e4ee220 */ /* 0x008fe20000400000 */
[----:B------:R-:W-:-:S03]  /*41a0*/  F2FP.F16.F32.PACK_AB R147, R26, R147 ;  /* 0x000000931a93723e */ /* 0x000fc600000000ff */
[----:B------:R-:W-:Y:S01]  /*41b0*/  FADD R47, R143, R78 ;  /* 0x0000004e8f2f7221 */ /* 0x000fe20000000000 */
[----:B------:R-:W-:Y:S02]  /*41c0*/  F2FP.F16.F32.PACK_AB R143, R30, R143 ;  /* 0x0000008f1e8f723e */ /* 0x000fe400000000ff */
[----:B------:R-:W3:Y:S01]  /*41d0*/  MUFU.EX2 R127, R79 ;  /* 0x0000004f007f7308 */ /* 0x000ee20000000800 */
[----:B-1----:R-:W-:-:S04]  /*41e0*/  @!P4 FMUL R123, R123, R123 ;  /* 0x0000007b7b7bc220 */ /* 0x002fc80000400000 */
[----:B------:R-:W-:-:S03]  /*41f0*/  FADD R51, R54, R123 ;  /* 0x0000007b36337221 */ /* 0x000fc60000000000 */
[----:B------:R1:W4:Y:S01]  /*4200*/  MUFU.EX2 R10, R4 ;  /* 0x00000004000a7308 */ /* 0x0003220000000800 */
[----:B------:R-:W-:Y:S01]  /*4210*/  FADD R51, R34, R51 ;  /* 0x0000003322337221 */ /* 0x000fe20000000000 */
[----:B--2---:R-:W-:-:S04]  /*4220*/  @!P5 FMUL R131, R131, R131 ;  /* 0x000000838383d220 */ /* 0x004fc80000400000 */
[----:B------:R-:W-:Y:S01]  /*4230*/  FADD R44, R26, R131 ;  /* 0x000000831a2c7221 */ /* 0x000fe20000000000 */
[----:B------:R-:W-:Y:S01]  /*4240*/  F2FP.F16.F32.PACK_AB R131, R131, R70 ;  /* 0x000000468383723e */ /* 0x000fe200000000ff */
[----:B-1----:R-:W-:Y:S01]  /*4250*/  FADD R4, R151, R62 ;  /* 0x0000003e97047221 */ /* 0x002fe20000000000 */
[----:B---3--:R-:W-:Y:S01]  /*4260*/  @!P3 FMUL R127, R127, R127 ;  /* 0x0000007f7f7fb220 */ /* 0x008fe20000400000 */
[----:B------:R-:W-:Y:S02]  /*4270*/  F2FP.F16.F32.PACK_AB R151, R20, R151 ;  /* 0x000000971497723e */ /* 0x000fe400000000ff */
[----:B------:R-:W-:Y:S01]  /*4280*/  FADD R4, R4, R47 ;  /* 0x0000002f04047221 */ /* 0x000fe20000000000 */
[----:B------:R-:W-:Y:S01]  /*4290*/  FADD R46, R30, R127 ;  /* 0x0000007f1e2e7221 */ /* 0x000fe20000000000 */
[----:B------:R-:W-:Y:S02]  /*42a0*/  F2FP.F16.F32.PACK_AB R127, R127, R78 ;  /* 0x0000004e7f7f723e */ /* 0x000fe400000000ff */
[----:B------:R-:W-:Y:S01]  /*42b0*/  FADD R51, R4, R51 ;  /* 0x0000003304337221 */ /* 0x000fe20000000000 */
[----:B------:R-:W-:Y:S01]  /*42c0*/  MOV R4, UR49 ;  /* 0x0000003100047c02 */ /* 0x000fe20008000f00 */
[----:B----4-:R-:W-:Y:S01]  /*42d0*/  @!P1 FMUL R10, R10, R10 ;  /* 0x0000000a0a0a9220 */ /* 0x010fe20000400000 */
[----:B------:R-:W-:Y:S01]  /*42e0*/  FADD R31, R31, R46 ;  /* 0x0000002e1f1f7221 */ /* 0x000fe20000000000 */
[----:B------:R-:W-:Y:S01]  /*42f0*/  FADD R48, R48, R51 ;  /* 0x0000003330307221 */ /* 0x000fe20000000000 */
[----:B------:R1:W-:Y:S01]  /*4300*/  SYNCS.ARRIVE.TRANS64.A1T0 RZ, [R4+UR4], RZ ;  /* 0x000000ff04ff79a7 */ /* 0x0003e20008100004 */
[----:B------:R-:W-:Y:S01]  /*4310*/  UIADD3 UR4, UR37, 0x1, URZ ;  /* 0x0000000125047890 */ /* 0x000fe2000fffe03f */
[C---:B------:R-:W-:Y:S01]  /*4320*/  FADD R55, R139.reuse, R10 ;  /* 0x0000000a8b377221 */ /* 0x040fe20000000000 */
[----:B------:R-:W-:-:S02]  /*4330*/  F2FP.F16.F32.PACK_AB R139, R139, R54 ;  /* 0x000000368b8b723e */ /* 0x000fc400000000ff */
[----:B------:R-:W-:Y:S01]  /*4340*/  UISETP.NE.AND UP0, UPT, UR4, 0x5, UPT ;  /* 0x000000050400788c */ /* 0x000fe2000bf05270 */
[----:B------:R-:W-:-:S03]  /*4350*/  FADD R44, R44, R55 ;  /* 0x000000372c2c7221 */ /* 0x000fc60000000000 */
[----:B------:R-:W-:Y:S01]  /*4360*/  USEL UR6, URZ, 0x1, UP0 ;  /* 0x000000013f067887 */ /* 0x000fe20008000000 */
[----:B------:R-:W-:Y:S01]  /*4370*/  FADD R31, R31, R44 ;  /* 0x0000002c1f1f7221 */ /* 0x000fe20000000000 */
[----:B------:R-:W-:-:S03]  /*4380*/  USEL UR4, UR4, URZ, UP0 ;  /* 0x0000003f04047287 */ /* 0x000fc60008000000 */
[----:B------:R-:W-:Y:S01]  /*4390*/  FADD R31, R50, R31 ;  /* 0x0000001f321f7221 */ /* 0x000fe20000000000 */
[----:B------:R-:W-:-:S03]  /*43a0*/  LOP3.LUT R184, R184, UR6, RZ, 0x3c, !PT ;  /* 0x00000006b8b87c12 */ /* 0x000fc6000f8e3cff */
[----:B-1----:R-:W-:Y:S01]  /*43b0*/  FADD R4, R48, R31 ;  /* 0x0000001f30047221 */ /* 0x002fe20000000000 */
[----:B------:R-:W-:Y:S06]  /*43c0*/  @!P0 BRA `(.L_x_21) ;  /* 0x0000000000048947 */ /* 0x000fec0003800000 */
[----:B------:R-:W-:Y:S01]  /*43d0*/  BPT.TRAP 0x1 ;  /* 0x000000040000795c */ /* 0x000fe20000300000 */
.L_x_21:
[----:B------:R-:W-:Y:S01]  /*43e0*/  ULEA UR6, UR4, UR38, 0x3 ;  /* 0x0000002604067291 */ /* 0x000fe2000f8e183f */
[----:B------:R-:W-:Y:S01]  /*43f0*/  SHF.L.U32 R3, R184, 0x1f, RZ ;  /* 0x0000001fb8037819 */ /* 0x000fe200000006ff */
[----:B------:R-:W-:-:S07]  /*4400*/  ULOP3.LUT UR7, UR7, 0x4000000, URZ, 0xfc, !UPT ;  /* 0x0400000007077892 */ /* 0x000fce000f8efc3f */
[----:B------:R-:W1:Y:S02]  /*4410*/  SYNCS.PHASECHK.TRANS64.TRYWAIT P1, [UR6+0x4c400], R3 ;  /* 0x04c40003ff0075a7 */ /* 0x000e640008020146 */
[----:B-1----:R-:W-:Y:S05]  /*4420*/  @!P1 BRA `(.L_x_22) ;  /* 0x000000b000fc9947 */ /* 0x002fea0003800000 */
.L_x_133:
[----:B------:R-:W-:Y:S01]  /*4430*/  UIMAD UR6, UR4, 0xc00, UR7 ;  /* 0x00000c00040678a4 */ /* 0x000fe2000f8e0207 */
[----:B------:R-:W-:Y:S01]  /*4440*/  WARPGROUP.ARRIVE ;  /* 0x00000000000079c5 */ /* 0x000fe20000000000 */
[----:B------:R-:W-:Y:S01]  /*4450*/  UMOV UR11, 0x40000040 ;  /* 0x40000040000b7882 */ /* 0x000fe20000000000 */
[----:B------:R-:W-:-:S04]  /*4460*/  F2FP.F16.F32.PACK_AB R123, R10, R123 ;  /* 0x0000007b0a7b723e */ /* 0x000fc800000000ff */
[----:B------:R-:W-:Y:S02]  /*4470*/  UMOV UR10, UR6 ;  /* 0x00000006000a7c82 */ /* 0x000fe40008000000 */
[----:B------:R-:W-:Y:S01]  /*4480*/  HGMMA.64x192x16.F32 R24, R148, gdesc[UR8].tnspB, RZ, !UPT, gsb0 ;  /* 0x42e0000894187df0 */ /* 0x000fe2000c0008ff */
[----:B------:R-:W-:Y:S01]  /*4490*/  UIADD3 UR10, UR6, 0x80, URZ ;  /* 0x00000080060a7890 */ /* 0x000fe2000fffe03f */
[----:B------:R-:W-:Y:S01]  /*44a0*/  UMOV UR11, 0x40000040 ;  /* 0x40000040000b7882 */ /* 0x000fe20000000000 */
[----:B------:R-:W-:Y:S02]  /*44b0*/  WARPGROUP.DEPBAR.LE gsb0, 0x0 ;  /* 0x00008000000079c5 */ /* 0x000fe40000010000 */
[----:B------:R-:W-:-:S15]  /*44c0*/  WARPGROUP.ARRIVE ;  /* 0x00000000000079c5 */ /* 0x000fde0000000000 */
[----:B------:R-:W-:Y:S01]  /*44d0*/  HGMMA.64x192x16.F32 R24, R144, gdesc[UR8].tnspB, R24, gsb0 ;  /* 0x42e0000890187df0 */ /* 0x000fe20008000818 */
        /* <DEDUP_REMOVED lines=29> */
[----:B------:R-:W-:Y:S03]  /*46b0*/  HGMMA.64x192x16.F32 R24, R120, gdesc[UR8].tnspB, R24, gsb0 ;  /* 0x42e0000878187df0 */ /* 0x000fe60008000818 */
[----:B------:R-:W-:Y:S02]  /*46c0*/  WARPGROUP.DEPBAR.LE gsb0, 0x0 ;  /* 0x00008000000079c5 */ /* 0x000fe40000010000 */
[----:B------:R-:W-:Y:S05]  /*46d0*/  @!P0 BRA `(.L_x_23) ;  /* 0x0000000000048947 */ /* 0x000fea0003800000 */
[----:B------:R-:W-:Y:S01]  /*46e0*/  BPT.TRAP 0x1 ;  /* 0x000000040000795c */ /* 0x000fe20000300000 */
.L_x_23:
[----:B------:R-:W-:Y:S01]  /*46f0*/  R2UR UR6, R18 ;  /* 0x00000000120672ca */ /* 0x000fe200000e0000 */
[----:B------:R-:W-:-:S04]  /*4700*/  UIADD3 UR5, UR5, 0x4c428, URZ ;  /* 0x0004c42805057890 */ /* 0x000fc8000fffe03f */
[----:B------:R-:W-:-:S08]  /*4710*/  UPRMT UR5, URZ, 0x654, UR5 ;  /* 0x000006543f057896 */ /* 0x000fd00008000005 */
[----:B------:R-:W-:Y:S01]  /*4720*/  UISETP.GT.U32.AND UP0, UPT, UR6, 0x1, UPT ;  /* 0x000000010600788c */ /* 0x000fe2000bf04070 */
[----:B------:R-:W-:Y:S05]  /*4730*/  SYNCS.ARRIVE.TRANS64.RED.A1T0 RZ, [UR5], RZ ;  /* 0x000000ffffff79a7 */ /* 0x000fea0008100405 */
[----:B------:R-:W-:-:S13]  /*4740*/  PLOP3.LUT P1, PT, PT, PT, UP0, 0x80, 0x0 ;  /* 0x000000000000781c */ /* 0x000fda0003f2f008 */
[----:B------:R-:W-:Y:S05]  /*4750*/  @P1 BRA `(.L_x_24) ;  /* 0x0000000000041947 */ /* 0x000fea0003800000 */
[----:B------:R-:W-:Y:S01]  /*4760*/  BPT.TRAP 0x1 ;  /* 0x000000040000795c */ /* 0x000fe20000300000 */
.L_x_24:
[----:B------:R-:W-:Y:S01]  /*4770*/  UIADD3 UR37, UR4, 0x1, URZ ;  /* 0x0000000104257890 */ /* 0x000fe2000fffe03f */
[----:B------:R-:W-:Y:S02]  /*4780*/  ISETP.GE.AND P2, PT, R9, 0x3, PT ;  /* 0x000000030900780c */ /* 0x000fe40003f46270 */
[----:B-1----:R-:W-:Y:S01]  /*4790*/  IADD3 R3, R187, 0x80, RZ ;  /* 0x00000080bb037810 */ /* 0x002fe20007ffe0ff */
[----:B------:R-:W-:Y:S01]  /*47a0*/  UISETP.NE.AND UP0, UPT, UR37, 0x5, UPT ;  /* 0x000000052500788c */ /* 0x000fe2000bf05270 */
[----:B------:R-:W-:-:S03]  /*47b0*/  IADD3 R9, R9, -0x1, RZ ;  /* 0xffffffff09097810 */ /* 0x000fc60007ffe0ff */
[----:B------:R-:W-:Y:S02]  /*47c0*/  USEL UR5, URZ, 0x1, UP0 ;  /* 0x000000013f057887 */ /* 0x000fe40008000000 */
[----:B------:R-:W-:-:S04]  /*47d0*/  USEL UR37, UR37, URZ, UP0 ;  /* 0x0000003f25257287 */ /* 0x000fc80008000000 */
[----:B------:R-:W-:Y:S01]  /*47e0*/  LOP3.LUT R184, R184, UR5, RZ, 0x3c, !PT ;  /* 0x00000005b8b87c12 */ /* 0x000fe2000f8e3cff */
[----:B------:R-:W-:Y:S07]  /*47f0*/  @!P2 BRA `(.L_x_25) ;  /* 0x0000002c00fca947 */ /* 0x000fee0003800000 */
[----:B------:R-:W-:Y:S01]  /*4800*/  IMAD.MOV.U32 R11, RZ, RZ, R8 ;  /* 0x000000ffff0b7224 */ /* 0x000fe200078e0008 */
[----:B------:R-:W-:Y:S01]  /*4810*/  MOV R13, R12 ;  /* 0x0000000c000d7202 */ /* 0x000fe20000000f00 */
[----:B------:R-:W-:-:S06]  /*4820*/  ULDC UR5, c[0x0][0x604] ;  /* 0x0001810000057ab9 */ /* 0x000fcc0000000800 */
.L_x_36:
[----:B-1----:R-:W-:Y:S05]  /*4830*/  @!P0 BRA `(.L_x_26) ;  /* 0x0000000000048947 */ /* 0x002fea0003800000 */
[----:B------:R-:W-:Y:S01]  /*4840*/  BPT.TRAP 0x1 ;  /* 0x000000040000795c */ /* 0x000fe20000300000 */
.L_x_26:
[----:B------:R-:W-:Y:S01]  /*4850*/  ULEA UR6, UR37, UR38, 0x3 ;  /* 0x0000002625067291 */ /* 0x000fe2000f8e183f */
[----:B------:R-:W-:-:S08]  /*4860*/  SHF.L.U32 R8, R184, 0x1f, RZ ;  /* 0x0000001fb8087819 */ /* 0x000fd000000006ff */
[----:B------:R-:W1:Y:S02]  /*4870*/  SYNCS.PHASECHK.TRANS64.TRYWAIT P2, [UR6+0x4c400], R8 ;  /* 0x04c40008ff0075a7 */ /* 0x000e640008040146 */
[----:B-1----:R-:W-:Y:S05]  /*4880*/  @!P2 BRA `(.L_x_27) ;  /* 0x000000ac00fca947 */ /* 0x002fea0003800000 */
.L_x_134:
[----:B------:R-:W-:Y:S01]  /*4890*/  R2UR UR48, R6 ;  /* 0x00000000063072ca */ /* 0x000fe200000e0000 */
[----:B------:R-:W-:Y:S01]  /*48a0*/  UIMAD UR6, UR37, 0xc00, UR39 ;  /* 0x00000c00250678a4 */ /* 0x000fe2000f8e0227 */
[----:B------:R-:W-:Y:S01]  /*48b0*/  R2UR UR49, R7 ;  /* 0x00000000073172ca */ /* 0x000fe200000e0000 */
[----:B------:R-:W-:Y:S01]  /*48c0*/  WARPGROUP.ARRIVE ;  /* 0x00000000000079c5 */ /* 0x000fe20000000000 */
[----:B------:R-:W-:Y:S01]  /*48d0*/  UMOV UR51, 0x40000040 ;  /* 0x4000004000337882 */ /* 0x000fe20000000000 */
[----:B------:R-:W-:Y:S01]  /*48e0*/  UIADD3 UR10, UR6, 0x4, URZ ;  /* 0x00000004060a7890 */ /* 0x000fe2000fffe03f */
[----:B------:R-:W-:Y:S02]  /*48f0*/  UMOV UR11, 0x40000040 ;  /* 0x40000040000b7882 */ /* 0x000fe40000000000 */
[----:B------:R-:W-:Y:S01]  /*4900*/  UMOV UR50, UR6 ;  /* 0x0000000600327c82 */ /* 0x000fe20008000000 */
[----:B------:R-:W-:Y:S01]  /*4910*/  UIADD3 UR14, UR6, 0x6, URZ ;  /* 0x00000006060e7890 */ /* 0x000fe2000fffe03f */
[----:B------:R-:W-:Y:S01]  /*4920*/  UMOV UR15, 0x40000040 ;  /* 0x40000040000f7882 */ /* 0x000fe20000000000 */
[----:B------:R-:W-:Y:S01]  /*4930*/  UIADD3 UR18, UR6, 0x400, URZ ;  /* 0x0000040006127890 */ /* 0x000fe2000fffe03f */
[----:B------:R-:W-:-:S03]  /*4940*/  UMOV UR19, 0x40000040 ;  /* 0x4000004000137882 */ /* 0x000fc60000000000 */
[----:B------:R-:W-:Y:S01]  /*4950*/  HGMMA.64x128x16.F32 R120, gdesc[UR48], RZ, !UPT, gsb0 ;  /* 0x01e00000307879f0 */ /* 0x000fe2000c0008ff */
[----:B------:R-:W-:Y:S01]  /*4960*/  UIADD3 UR50, UR6, 0x2, URZ ;  /* 0x0000000206327890 */ /* 0x000fe2000fffe03f */
[----:B------:R-:W-:Y:S01]  /*4970*/  UMOV UR48, UR56 ;  /* 0x0000003800307c82 */ /* 0x000fe20008000000 */
[----:B------:R-:W-:Y:S01]  /*4980*/  UMOV UR49, UR57 ;  /* 0x0000003900317c82 */ /* 0x000fe20008000000 */
[----:B------:R-:W-:Y:S01]  /*4990*/  UMOV UR51, 0x40000040 ;  /* 0x4000004000337882 */ /* 0x000fe20000000000 */
[----:B------:R-:W-:Y:S01]  /*49a0*/  UIADD3 UR22, UR6, 0x402, URZ ;  /* 0x0000040206167890 */ /* 0x000fe2000fffe03f */
        /* <DEDUP_REMOVED lines=11> */
[----:B------:R-:W-:-:S02]  /*4a60*/  WARPGROUP.DEPBAR.LE gsb0, 0x0 ;  /* 0x00008000000079c5 */ /* 0x000fc40000010000 */
[----:B------:R-:W-:-:S06]  /*4a70*/  WARPGROUP.ARRIVE ;  /* 0x00000000000079c5 */ /* 0x000fcc0000000000 */
[----:B------:R-:W-:Y:S01]  /*4a80*/  HGMMA.64x128x16.F32 R120, gdesc[UR48], R120, gsb0 ;  /* 0x01e00000307879f0 */ /* 0x000fe20008000878 */
[----:B------:R-:W-:Y:S01]  /*4a90*/  UIADD3 UR50, UR6, 0x806, URZ ;  /* 0x0000080606327890 */ /* 0x000fe2000fffe03f */
[----:B------:R-:W-:Y:S01]  /*4aa0*/  UMOV UR48, UR52 ;  /* 0x0000003400307c82 */ /* 0x000fe20008000000 */
[----:B------:R-:W-:Y:S01]  /*4ab0*/  UMOV UR49, UR53 ;  /* 0x0000003500317c82 */ /* 0x000fe20008000000 */
[----:B------:R-:W-:Y:S01]  /*4ac0*/  UMOV UR51, 0x40000040 ;  /* 0x4000004000337882 */ /* 0x000fe20000000000 */
[----:B------:R-:W-:-:S04]  /*4ad0*/  UIADD3 UR6, UR37, 0x1, URZ ;  /* 0x0000000125067890 */ /* 0x000fc8000fffe03f */
[----:B------:R-:W-:-:S04]  /*4ae0*/  UISETP.NE.AND UP0, UPT, UR6, 0x5, UPT ;  /* 0x000000050600788c */ /* 0x000fc8000bf05270 */
[----:B------:R-:W-:Y:S01]  /*4af0*/  USEL UR6, UR6, URZ, UP0 ;  /* 0x0000003f06067287 */ /* 0x000fe20008000000 */
[----:B------:R-:W-:Y:S02]  /*4b00*/  WARPGROUP.DEPBAR.LE gsb0, 0x0 ;  /* 0x00008000000079c5 */ /* 0x000fe40000010000 */
[----:B------:R-:W-:-:S06]  /*4b10*/  WARPGROUP.ARRIVE ;  /* 0x00000000000079c5 */ /* 0x000fcc0000000000 */
[----:B------:R-:W-:Y:S01]  /*4b20*/  HGMMA.64x128x16.F32 R120, gdesc[UR8], R120, gsb0 ;  /* 0x01e00000087879f0 */ /* 0x000fe20008000878 */
[----:B------:R-:W-:-:S06]  /*4b30*/  USEL UR10, URZ, 0x1, UP0 ;  /* 0x000000013f0a7887 */ /* 0x000fcc0008000000 */
[----:B------:R-:W-:Y:S01]  /*4b40*/  LOP3.LUT R184, R184, UR10, RZ, 0x3c, !PT ;  /* 0x0000000ab8b87c12 */ /* 0x000fe2000f8e3cff */
[----:B------:R-:W-:Y:S02]  /*4b50*/  WARPGROUP.DEPBAR.LE gsb0, 0x0 ;  /* 0x00008000000079c5 */ /* 0x000fe40000010000 */
        /* <DEDUP_REMOVED lines=27> */
[----:B------:R-:W-:Y:S05]  /*4d10*/  @!P0 BRA `(.L_x_28) ;  /* 0x0000000000048947 */ /* 0x000fea0003800000 */
[----:B------:R-:W-:Y:S01]  /*4d20*/  BPT.TRAP 0x1 ;  /* 0x000000040000795c */ /* 0x000fe20000300000 */
.L_x_28:
[----:B-1----:R-:W-:Y:S01]  /*4d30*/  FMNMX R8, R120, R11, !PT ;  /* 0x0000000b78087209 */ /* 0x002fe20007800000 */
[----:B------:R-:W-:Y:S01]  /*4d40*/  ULEA UR10, UR6, UR38, 0x3 ;  /* 0x00000026060a7291 */ /* 0x000fe2000f8e183f */
[----:B------:R-:W-:Y:S02]  /*4d50*/  FMNMX R14, R122, R13, !PT ;  /* 0x0000000d7a0e7209 */ /* 0x000fe40007800000 */
[----:B------:R-:W-:Y:S02]  /*4d60*/  FMNMX R15, R121, R8, !PT ;  /* 0x00000008790f7209 */ /* 0x000fe40007800000 */
[----:B------:R-:W-:Y:S02]  /*4d70*/  FMNMX R21, R123, R14, !PT ;  /* 0x0000000e7b157209 */ /* 0x000fe40007800000 */
[----:B------:R-:W-:Y:S02]  /*4d80*/  FMNMX R8, R124, R15, !PT ;  /* 0x0000000f7c087209 */ /* 0x000fe40007800000 */
[----:B------:R-:W-:-:S02]  /*4d90*/  FMNMX R14, R126, R21, !PT ;  /* 0x000000157e0e7209 */ /* 0x000fc40007800000 */
[----:B------:R-:W-:-:S04]  /*4da0*/  FMNMX R15, R125, R8, !PT ;  /* 0x000000087d0f7209 */ /* 0x000fc80007800000 */
        /* <DEDUP_REMOVED lines=27> */
[----:B------:R-:W-:-:S05]  /*4f60*/  FMNMX R12, R181, R8, !PT ;  /* 0x00000008b50c7209 */ /* 0x000fca0007800000 */
[----:B------:R-:W1:Y:S02]  /*4f70*/  SHFL.BFLY PT, R15, R12, 0x1, 0x1f ;  /* 0x0c201f000c0f7f89 */ /* 0x000e6400000e0000 */
[----:B-1----:R-:W-:-:S05]  /*4f80*/  FMNMX R15, R12, R15, !PT ;  /* 0x0000000f0c0f7209 */ /* 0x002fca0007800000 */
[----:B------:R-:W1:Y:S02]  /*4f90*/  SHFL.BFLY PT, R8, R15, 0x2, 0x1f ;  /* 0x0c401f000f087f89 */ /* 0x000e6400000e0000 */
[----:B-1----:R-:W-:Y:S02]  /*4fa0*/  FMNMX R8, R15, R8, !PT ;  /* 0x000000080f087209 */ /* 0x002fe40007800000 */
[----:B------:R-:W-:Y:S02]  /*4fb0*/  FMNMX R15, R127, R14, !PT ;  /* 0x0000000e7f0f7209 */ /* 0x000fe40007800000 */
[----:B------:R-:W-:Y:S02]  /*4fc0*/  FSETP.NEU.AND P2, PT, R8, -INF , PT ;  /* 0xff8000000800780b */ /* 0x000fe40003f4d000 */
[----:B------:R-:W-:Y:S02]  /*4fd0*/  FMNMX R12, R130, R15, !PT ;  /* 0x0000000f820c7209 */ /* 0x000fe40007800000 */
[----:B------:R-:W-:-:S02]  /*4fe0*/  FSEL R10, R8, RZ, P2 ;  /* 0x000000ff080a7208 */ /* 0x000fc40001000000 */
[----:B------:R-:W-:-:S03]  /*4ff0*/  FMNMX R15, R131, R12, !PT ;  /* 0x0000000c830f7209 */ /* 0x000fc60007800000 */
[----:B------:R-:W-:Y:S01]  /*5000*/  FMUL R198, R10, UR5 ;  /* 0x000000050ac67c20 */ /* 0x000fe20008400000 */
[----:B------:R-:W-:-:S03]  /*5010*/  FMNMX R12, R134, R15, !PT ;  /* 0x0000000f860c7209 */ /* 0x000fc60007800000 */
[--C-:B------:R-:W-:Y:S01]  /*5020*/  FFMA R120, R120, UR5, -R198.reuse ;  /* 0x0000000578787c23 */ /* 0x100fe200080008c6 */
[--C-:B------:R-:W-:Y:S01]  /*5030*/  FFMA R121, R121, UR5, -R198.reuse ;  /* 0x0000000579797c23 */ /* 0x100fe200080008c6 */
[----:B------:R-:W-:Y:S01]  /*5040*/  FMNMX R15, R135, R12, !PT ;  /* 0x0000000c870f7209 */ /* 0x000fe20007800000 */
[--C-:B------:R-:W-:Y:S01]  /*5050*/  FFMA R125, R125, UR5, -R198.reuse ;  /* 0x000000057d7d7c23 */ /* 0x100fe200080008c6 */
[--C-:B------:R-:W-:Y:S01]  /*5060*/  FFMA R124, R124, UR5, -R198.reuse ;  /* 0x000000057c7c7c23 */ /* 0x100fe200080008c6 */
[----:B------:R-:W-:Y:S01]  /*5070*/  FSETP.GEU.AND P6, PT, R120, -126, PT ;  /* 0xc2fc00007800780b */ /* 0x000fe20003fce000 */
[--C-:B------:R-:W-:Y:S01]  /*5080*/  FFMA R132, R132, UR5, -R198.reuse ;  /* 0x0000000584847c23 */ /* 0x100fe200080008c6 */
[----:B------:R-:W-:Y:S01]  /*5090*/  FSETP.GEU.AND P3, PT, R121, -126, PT ;  /* 0xc2fc00007900780b */ /* 0x000fe20003f6e000 */
[--C-:B------:R-:W-:Y:S01]  /*50a0*/  FFMA R128, R128, UR5, -R198.reuse ;  /* 0x0000000580807c23 */ /* 0x100fe200080008c6 */
[----:B------:R-:W-:Y:S01]  /*50b0*/  FMNMX R12, R138, R15, !PT ;  /* 0x0000000f8a0c7209 */ /* 0x000fe20007800000 */
        /* <DEDUP_REMOVED lines=8> */
[----:B------:R-:W-:Y:S01]  /*5140*/  @!P6 FMUL R120, R120, 0.5 ;  /* 0x3f0000007878e820 */ /* 0x000fe20000400000 */
[----:B------:R-:W-:Y:S01]  /*5150*/  FMNMX R12, R142, R21, !PT ;  /* 0x000000158e0c7209 */ /* 0x000fe20007800000 */
[----:B------:R-:W-:Y:S01]  /*5160*/  @!P3 FMUL R121, R121, 0.5 ;  /* 0x3f0000007979b820 */ /* 0x000fe20000400000 */
[--C-:B------:R-:W-:Y:S01]  /*5170*/  FFMA R137, R137, UR5, -R198.reuse ;  /* 0x0000000589897c23 */ /* 0x100fe200080008c6 */
[----:B------:R1:W2:Y:S01]  /*5180*/  MUFU.EX2 R195, R120 ;  /* 0x0000007800c37308 */ /* 0x0002a20000000800 */
        /* <DEDUP_REMOVED lines=9> */
[----:B------:R-:W-:Y:S01]  /*5220*/  @!P2 FMUL R128, R128, 0.5 ;  /* 0x3f0000008080a820 */ /* 0x000fe20000400000 */
[--C-:B------:R-:W-:Y:S01]  /*5230*/  FFMA R153, R153, UR5, -R198.reuse ;  /* 0x0000000599997c23 */ /* 0x100fe200080008c6 */
[--C-:B------:R-:W-:Y:S01]  /*5240*/  FFMA R161, R161, UR5, -R198.reuse ;  /* 0x00000005a1a17c23 */ /* 0x100fe200080008c6 */
[----:B------:R-:W-:Y:S01]  /*5250*/  FMNMX R12, R150, R21, !PT ;  /* 0x00000015960c7209 */ /* 0x000fe20007800000 */
[--C-:B------:R-:W-:Y:S01]  /*5260*/  FFMA R156, R164, UR5, -R198.reuse ;  /* 0x00000005a49c7c23 */ /* 0x100fe200080008c6 */
[--C-:B-1----:R-:W-:Y:S01]  /*5270*/  FFMA R120, R176, UR5, -R198.reuse ;  /* 0x00000005b0787c23 */ /* 0x102fe200080008c6 */
[----:B------:R-:W1:Y:S01]  /*5280*/  MUFU.EX2 R196, R125 ;  /* 0x0000007d00c47308 */ /* 0x000e620000000800 */
[----:B--2---:R-:W-:Y:S01]  /*5290*/  @!P6 FMUL R195, R195, R195 ;  /* 0x000000c3c3c3e220 */ /* 0x004fe20000400000 */
[----:B------:R-:W-:Y:S01]  /*52a0*/  FSETP.GEU.AND P6, PT, R15, -126, PT ;  /* 0xc2fc00000f00780b */ /* 0x000fe20003fce000 */
[----:B------:R-:W-:Y:S01]  /*52b0*/  FFMA R181, R181, UR5, -R198 ;  /* 0x00000005b5b57c23 */ /* 0x000fe200080008c6 */
[----:B------:R-:W-:-:S04]  /*52c0*/  FMNMX R21, R151, R12, !PT ;  /* 0x0000000c97157209 */ /* 0x000fc80007800000 */
[----:B------:R2:W4:Y:S01]  /*52d0*/  MUFU.EX2 R197, R124 ;  /* 0x0000007c00c57308 */ /* 0x0005220000000800 */
[----:B---3--:R-:W-:Y:S01]  /*52e0*/  @!P3 FMUL R191, R191, R191 ;  /* 0x000000bfbfbfb220 */ /* 0x008fe20000400000 */
[----:B------:R-:W-:Y:S02]  /*52f0*/  FSETP.GEU.AND P3, PT, R132, -126, PT ;  /* 0xc2fc00008400780b */ /* 0x000fe40003f6e000 */
[----:B------:R-:W-:Y:S01]  /*5300*/  FMNMX R12, R154, R21, !PT ;  /* 0x000000159a0c7209 */ /* 0x000fe20007800000 */
[--C-:B------:R-:W-:Y:S02]  /*5310*/  FFMA R21, R141, UR5, -R198.reuse ;  /* 0x000000058d157c23 */ /* 0x100fe400080008c6 */
[----:B------:R-:W-:Y:S01]  /*5320*/  @!P6 FMUL R15, R15, 0.5 ;  /* 0x3f0000000f0fe820 */ /* 0x000fe20000400000 */
[----:B------:R3:W5:Y:S01]  /*5330*/  MUFU.EX2 R194, R128 ;  /* 0x0000008000c27308 */ /* 0x0007620000000800 */
[----:B-1----:R-:W-:Y:S01]  /*5340*/  @!P5 FMUL R196, R196, R196 ;  /* 0x000000c4c4c4d220 */ /* 0x002fe20000400000 */
[----:B------:R-:W-:Y:S01]  /*5350*/  FSETP.GEU.AND P5, PT, R136, -126, PT ;  /* 0xc2fc00008800780b */ /* 0x000fe20003fae000 */
[----:B--2---:R-:W-:Y:S01]  /*5360*/  FFMA R124, R168, UR5, -R198 ;  /* 0x00000005a87c7c23 */ /* 0x004fe200080008c6 */
[----:B------:R-:W-:-:S03]  /*5370*/  FMNMX R121, R155, R12, !PT ;  /* 0x0000000c9b797209 */ /* 0x000fc60007800000 */
[----:B------:R-:W-:Y:S01]  /*5380*/  @!P3 FMUL R132, R132, 0.5 ;  /* 0x3f0000008484b820 */ /* 0x000fe20000400000 */
[----:B------:R-:W1:Y:S01]  /*5390*/  MUFU.EX2 R15, R15 ;  /* 0x0000000f000f7308 */ /* 0x000e620000000800 */
[----:B----4-:R-:W-:Y:S01]  /*53a0*/  @!P4 FMUL R197, R197, R197 ;  /* 0x000000c5c5c5c220 */ /* 0x010fe20000400000 */
[----:B------:R-:W-:Y:S01]  /*53b0*/  FSETP.GEU.AND P4, PT, R20, -126, PT ;  /* 0xc2fc00001400780b */ /* 0x000fe20003f8e000 */
[----:B---3--:R-:W-:Y:S01]  /*53c0*/  FFMA R128, R160, UR5, -R198 ;  /* 0x00000005a0807c23 */ /* 0x008fe200080008c6 */
[----:B------:R-:W-:-:S03]  /*53d0*/  FMNMX R12, R158, R121, !PT ;  /* 0x000000799e0c7209 */ /* 0x000fc60007800000 */
[----:B------:R-:W-:Y:S01]  /*53e0*/  @!P5 FMUL R136, R136, 0.5 ;  /* 0x3f0000008888d820 */ /* 0x000fe20000400000 */
[----:B------:R2:W3:Y:S01]  /*53f0*/  MUFU.EX2 R193, R132 ;  /* 0x0000008400c17308 */ /* 0x0004e20000000800 */
[----:B------:R-:W-:Y:S01]  /*5400*/  FMNMX R121, R159, R12, !PT ;  /* 0x0000000c9f797209 */ /* 0x000fe20007800000 */
[----:B-----5:R-:W-:Y:S01]  /*5410*/  @!P2 FMUL R194, R194, R194 ;  /* 0x000000c2c2c2a220 */ /* 0x020fe20000400000 */
[----:B------:R-:W-:Y:S02]  /*5420*/  FSETP.GEU.AND P2, PT, R137, -126, PT ;  /* 0xc2fc00008900780b */ /* 0x000fe40003f4e000 */
[----:B------:R-:W-:Y:S02]  /*5430*/  FMNMX R12, R162, R121, !PT ;  /* 0x00000079a20c7209 */ /* 0x000fe40007800000 */
[----:B------:R-:W-:Y:S01]  /*5440*/  @!P4 FMUL R20, R20, 0.5 ;  /* 0x3f0000001414c820 */ /* 0x000fe20000400000 */
[----:B------:R4:W5:Y:S01]  /*5450*/  MUFU.EX2 R141, R136 ;  /* 0x00000088008d7308 */ /* 0x0009620000000800 */
[----:B-1----:R-:W-:Y:S01]  /*5460*/  @!P6 FMUL R15, R15, R15 ;  /* 0x0000000f0f0fe220 */ /* 0x002fe20000400000 */
[----:B------:R-:W-:Y:S01]  /*5470*/  FSETP.GEU.AND P6, PT, R192, -126, PT ;  /* 0xc2fc0000c000780b */ /* 0x000fe20003fce000 */
[--C-:B--2---:R-:W-:Y:S01]  /*5480*/  FFMA R132, R152, UR5, -R198.reuse ;  /* 0x0000000598847c23 */ /* 0x104fe200080008c6 */
[----:B------:R-:W-:Y:S01]  /*5490*/  FMNMX R121, R163, R12, !PT ;  /* 0x0000000ca3797209 */ /* 0x000fe20007800000 */
[----:B------:R-:W-:-:S03]  /*54a0*/  FFMA R152, R173, UR5, -R198 ;  /* 0x00000005ad987c23 */ /* 0x000fc600080008c6 */
[----:B------:R-:W1:Y:S01]  /*54b0*/  MUFU.EX2 R20, R20 ;  /* 0x0000001400147308 */ /* 0x000e620000000800 */
[----:B---3--:R-:W-:Y:S01]  /*54c0*/  @!P3 FMUL R193, R193, R193 ;  /* 0x000000c1c1c1b220 */ /* 0x008fe20000400000 */
[----:B------:R-:W-:Y:S01]  /*54d0*/  FSETP.GEU.AND P3, PT, R21, -126, PT ;  /* 0xc2fc00001500780b */ /* 0x000fe20003f6e000 */
[----:B------:R-:W-:Y:S01]  /*54e0*/  @!P2 FMUL R137, R137, 0.5 ;  /* 0x3f0000008989a820 */ /* 0x000fe20000400000 */
[----:B------:R-:W-:Y:S01]  /*54f0*/  FMNMX R12, R166, R121, !PT ;  /* 0x00000079a60c7209 */ /* 0x000fe20007800000 */
[--C-:B------:R-:W-:Y:S01]  /*5500*/  FFMA R121, R149, UR5, -R198.reuse ;  /* 0x0000000595797c23 */ /* 0x100fe200080008c6 */
[----:B----4-:R-:W-:Y:S01]  /*5510*/  FFMA R136, R145, UR5, -R198 ;  /* 0x0000000591887c23 */ /* 0x010fe200080008c6 */
[----:B------:R-:W-:Y:S01]  /*5520*/  @!P6 FMUL R192, R192, 0.5 ;  /* 0x3f000000c0c0e820 */ /* 0x000fe20000400000 */
[----:B------:R-:W2:Y:S01]  /*5530*/  MUFU.EX2 R140, R137 ;  /* 0x00000089008c7308 */ /* 0x000ea20000000800 */
[----:B-----5:R-:W-:Y:S01]  /*5540*/  @!P5 FMUL R141, R141, R141 ;  /* 0x0000008d8d8dd220 */ /* 0x020fe20000400000 */
[----:B------:R-:W-:-:S02]  /*5550*/  FMNMX R125, R167, R12, !PT ;  /* 0x0000000ca77d7209 */ /* 0x000fc40007800000 */
[----:B------:R-:W-:Y:S02]  /*5560*/  FSETP.GEU.AND P5, PT, R136, -126, PT ;  /* 0xc2fc00008800780b */ /* 0x000fe40003fae000 */
[----:B------:R-:W-:Y:S01]  /*5570*/  FMNMX R12, R170, R125, !PT ;  /* 0x0000007daa0c7209 */ /* 0x000fe20007800000 */
[----:B------:R-:W-:Y:S01]  /*5580*/  @!P3 FMUL R21, R21, 0.5 ;  /* 0x3f0000001515b820 */ /* 0x000fe20000400000 */
[----:B------:R-:W3:Y:S01]  /*5590*/  MUFU.EX2 R192, R192 ;  /* 0x000000c000c07308 */ /* 0x000ee20000000800 */
[----:B-1----:R-:W-:Y:S01]  /*55a0*/  @!P4 FMUL R20, R20, R20 ;  /* 0x000000141414c220 */ /* 0x002fe20000400000 */
[----:B------:R-:W-:Y:S02]  /*55b0*/  FSETP.GEU.AND P4, PT, R144, -126, PT ;  /* 0xc2fc00009000780b */ /* 0x000fe40003f8e000 */
[----:B------:R-:W-:-:S04]  /*55c0*/  FMNMX R125, R171, R12, !PT ;  /* 0x0000000cab7d7209 */ /* 0x000fc80007800000 */
[----:B------:R-:W1:Y:S01]  /*55d0*/  MUFU.EX2 R21, R21 ;  /* 0x0000001500157308 */ /* 0x000e620000000800 */
[----:B------:R-:W-:Y:S01]  /*55e0*/  @!P5 FMUL R136, R136, 0.5 ;  /* 0x3f0000008888d820 */ /* 0x000fe20000400000 */
[----:B--2---:R-:W-:Y:S01]  /*55f0*/  @!P2 FMUL R140, R140, R140 ;  /* 0x0000008c8c8ca220 */ /* 0x004fe20000400000 */
[----:B------:R-:W-:Y:S02]  /*5600*/  FSETP.GEU.AND P2, PT, R133, -126, PT ;  /* 0xc2fc00008500780b */ /* 0x000fe40003f4e000 */
[----:B------:R-:W-:Y:S02]  /*5610*/  FMNMX R12, R174, R125, !PT ;  /* 0x0000007dae0c7209 */ /* 0x000fe40007800000 */
[----:B------:R-:W-:Y:S01]  /*5620*/  @!P4 FMUL R144, R144, 0.5 ;  /* 0x3f0000009090c820 */ /* 0x000fe20000400000 */
[----:B------:R-:W2:Y:S01]  /*5630*/  MUFU.EX2 R136, R136 ;  /* 0x0000008800887308 */ /* 0x000ea20000000800 */
[----:B---3--:R-:W-:Y:S01]  /*5640*/  @!P6 FMUL R192, R192, R192 ;  /* 0x000000c0c0c0e220 */ /* 0x008fe20000400000 */
[----:B------:R-:W-:-:S02]  /*5650*/  FSETP.GEU.AND P6, PT, R121, -126, PT ;  /* 0xc2fc00007900780b */ /* 0x000fc40003fce000 */
[----:B------:R-:W-:-:S04]  /*5660*/  FMNMX R125, R175, R12, !PT ;  /* 0x0000000caf7d7209 */ /* 0x000fc80007800000 */
[----:B------:R-:W3:Y:S01]  /*5670*/  MUFU.EX2 R137, R144 ;  /* 0x0000009000897308 */ /* 0x000ee20000000800 */
[----:B-1----:R-:W-:Y:S01]  /*5680*/  @!P3 FMUL R21, R21, R21 ;  /* 0x000000151515b220 */ /* 0x002fe20000400000 */
[----:B------:R-:W-:Y:S01]  /*5690*/  FSETP.GEU.AND P3, PT, R132, -126, PT ;  /* 0xc2fc00008400780b */ /* 0x000fe20003f6e000 */
[----:B------:R-:W-:Y:S01]  /*56a0*/  @!P2 FMUL R133, R133, 0.5 ;  /* 0x3f0000008585a820 */ /* 0x000fe20000400000 */
[----:B------:R-:W-:-:S03]  /*56b0*/  FMNMX R12, R178, R125, !PT ;  /* 0x0000007db20c7209 */ /* 0x000fc60007800000 */
[----:B------:R-:W-:Y:S01]  /*56c0*/  @!P6 FMUL R121, R121, 0.5 ;  /* 0x3f0000007979e820 */ /* 0x000fe20000400000 */
[----:B------:R-:W-:Y:S01]  /*56d0*/  FMNMX R125, R179, R12, !PT ;  /* 0x0000000cb37d7209 */ /* 0x000fe20007800000 */
[----:B------:R-:W1:Y:S01]  /*56e0*/  MUFU.EX2 R133, R133 ;  /* 0x0000008500857308 */ /* 0x000e620000000800 */
[----:B--2---:R-:W-:Y:S01]  /*56f0*/  @!P5 FMUL R136, R136, R136 ;  /* 0x000000888888d220 */ /* 0x004fe20000400000 */
[----:B------:R-:W-:Y:S01]  /*5700*/  FSETP.GEU.AND P5, PT, R129, -126, PT ;  /* 0xc2fc00008100780b */ /* 0x000fe20003fae000 */
[--C-:B------:R-:W-:Y:S01]  /*5710*/  FFMA R12, R157, UR5, -R198.reuse ;  /* 0x000000059d0c7c23 */ /* 0x100fe200080008c6 */
[----:B------:R-:W-:Y:S01]  /*5720*/  FMNMX R14, R182, R125, !PT ;  /* 0x0000007db60e7209 */ /* 0x000fe20007800000 */
[--C-:B------:R-:W-:Y:S01]  /*5730*/  FFMA R125, R165, UR5, -R198.reuse ;  /* 0x00000005a57d7c23 */ /* 0x100fe200080008c6 */
[----:B------:R-:W-:Y:S01]  /*5740*/  @!P3 FMUL R132, R132, 0.5 ;  /* 0x3f0000008484b820 */ /* 0x000fe20000400000 */
[--C-:B------:R-:W-:Y:S01]  /*5750*/  FFMA R165, R177, UR5, -R198.reuse ;  /* 0x00000005b1a57c23 */ /* 0x100fe200080008c6 */
[----:B------:R-:W2:Y:S01]  /*5760*/  MUFU.EX2 R121, R121 ;  /* 0x0000007900797308 */ /* 0x000ea20000000800 */
[----:B---3--:R-:W-:Y:S01]  /*5770*/  @!P4 FMUL R137, R137, R137 ;  /* 0x000000898989c220 */ /* 0x008fe20000400000 */
[----:B------:R-:W-:Y:S01]  /*5780*/  FSETP.GEU.AND P4, PT, R153, -126, PT ;  /* 0xc2fc00009900780b */ /* 0x000fe20003f8e000 */
[----:B------:R-:W-:Y:S01]  /*5790*/  FFMA R144, R180, UR5, -R198 ;  /* 0x00000005b4907c23 */ /* 0x000fe200080008c6 */
[----:B------:R-:W-:-:S03]  /*57a0*/  FMNMX R14, R183, R14, !PT ;  /* 0x0000000eb70e7209 */ /* 0x000fc60007800000 */
[----:B------:R-:W-:Y:S01]  /*57b0*/  @!P5 FMUL R129, R129, 0.5 ;  /* 0x3f0000008181d820 */ /* 0x000fe20000400000 */
[----:B------:R-:W3:Y:S01]  /*57c0*/  MUFU.EX2 R132, R132 ;  /* 0x0000008400847308 */ /* 0x000ee20000000800 */
[----:B-1----:R-:W-:Y:S01]  /*57d0*/  @!P2 FMUL R133, R133, R133 ;  /* 0x000000858585a220 */ /* 0x002fe20000400000 */
[----:B------:R-:W-:Y:S01]  /*57e0*/  FSETP.GEU.AND P2, PT, R12, -126, PT ;  /* 0xc2fc00000c00780b */ /* 0x000fe20003f4e000 */
[----:B------:R-:W1:Y:S04]  /*57f0*/  SHFL.BFLY PT, R145, R14, 0x1, 0x1f ;  /* 0x0c201f000e917f89 */ /* 0x000e6800000e0000 */
[----:B------:R-:W-:Y:S01]  /*5800*/  @!P4 FMUL R153, R153, 0.5 ;  /* 0x3f0000009999c820 */ /* 0x000fe20000400000 */
[----:B------:R-:W4:Y:S01]  /*5810*/  MUFU.EX2 R129, R129 ;  /* 0x0000008100817308 */ /* 0x000f220000000800 */
[----:B--2---:R-:W-:Y:S01]  /*5820*/  @!P6 FMUL R121, R121, R121 ;  /* 0x000000797979e220 */ /* 0x004fe20000400000 */
[----:B------:R-:W-:-:S05]  /*5830*/  FSETP.GEU.AND P6, PT, R128, -126, PT ;  /* 0xc2fc00008000780b */ /* 0x000fca0003fce000 */
[----:B------:R-:W-:Y:S01]  /*5840*/  @!P2 FMUL R12, R12, 0.5 ;  /* 0x3f0000000c0ca820 */ /* 0x000fe20000400000 */
[----:B------:R2:W5:Y:S01]  /*5850*/  MUFU.EX2 R157, R153 ;  /* 0x00000099009d7308 */ /* 0x0005620000000800 */
[----:B---3--:R-:W-:Y:S01]  /*5860*/  @!P3 FMUL R132, R132, R132 ;  /* 0x000000848484b220 */ /* 0x008fe20000400000 */
[----:B------:R-:W-:-:S05]  /*5870*/  FSETP.GEU.AND P3, PT, R161, -126, PT ;  /* 0xc2fc0000a100780b */ /* 0x000fca0003f6e000 */
[----:B------:R-:W-:Y:S01]  /*5880*/  @!P6 FMUL R128, R128, 0.5 ;  /* 0x3f0000008080e820 */ /* 0x000fe20000400000 */
[----:B------:R3:W3:Y:S01]  /*5890*/  MUFU.EX2 R160, R12 ;  /* 0x0000000c00a07308 */ /* 0x0006e20000000800 */
[--C-:B--2---:R-:W-:Y:S01]  /*58a0*/  FFMA R153, R169, UR5, -R198.reuse ;  /* 0x00000005a9997c23 */ /* 0x104fe200080008c6 */
[----:B----4-:R-:W-:Y:S01]  /*58b0*/  @!P5 FMUL R129, R129, R129 ;  /* 0x000000818181d220 */ /* 0x010fe20000400000 */
[----:B------:R-:W-:Y:S02]  /*58c0*/  FSETP.GEU.AND P5, PT, R125, -126, PT ;  /* 0xc2fc00007d00780b */ /* 0x000fe40003fae000 */
[----:B-1----:R-:W-:Y:S01]  /*58d0*/  FMNMX R145, R14, R145, !PT ;  /* 0x000000910e917209 */ /* 0x002fe20007800000 */
[----:B------:R-:W-:Y:S01]  /*58e0*/  FFMA R14, R172, UR5, -R198 ;  /* 0x00000005ac0e7c23 */ /* 0x000fe200080008c6 */
[----:B------:R-:W-:Y:S01]  /*58f0*/  @!P3 FMUL R161, R161, 0.5 ;  /* 0x3f000000a1a1b820 */ /* 0x000fe20000400000 */
[----:B------:R-:W1:Y:S01]  /*5900*/  MUFU.EX2 R128, R128 ;  /* 0x0000008000807308 */ /* 0x000e620000000800 */
[----:B-----5:R-:W-:Y:S01]  /*5910*/  @!P4 FMUL R157, R157, R157 ;  /* 0x0000009d9d9dc220 */ /* 0x020fe20000400000 */
[----:B------:R-:W-:Y:S01]  /*5920*/  FSETP.GEU.AND P4, PT, R156, -126, PT ;  /* 0xc2fc00009c00780b */ /* 0x000fe20003f8e000 */
[----:B---3--:R-:W2:Y:S05]  /*5930*/  SHFL.BFLY PT, R12, R145, 0x2, 0x1f ;  /* 0x0c401f00910c7f89 */ /* 0x008eaa00000e0000 */
[----:B------:R-:W3:Y:S01]  /*5940*/  MUFU.EX2 R161, R161 ;  /* 0x000000a100a17308 */ /* 0x000ee20000000800 */
[----:B------:R-:W-:Y:S01]  /*5950*/  @!P5 FMUL R125, R125, 0.5 ;  /* 0x3f0000007d7dd820 */ /* 0x000fe20000400000 */
[----:B------:R-:W-:Y:S01]  /*5960*/  @!P2 FMUL R160, R160, R160 ;  /* 0x000000a0a0a0a220 */ /* 0x000fe20000400000 */
[----:B------:R-:W-:-:S04]  /*5970*/  FSETP.GEU.AND P2, PT, R124, -126, PT ;  /* 0xc2fc00007c00780b */ /* 0x000fc80003f4e000 */
[----:B------:R-:W-:Y:S01]  /*5980*/  @!P4 FMUL R156, R156, 0.5 ;  /* 0x3f0000009c9cc820 */ /* 0x000fe20000400000 */
[----:B------:R-:W4:Y:S01]  /*5990*/  MUFU.EX2 R125, R125 ;  /* 0x0000007d007d7308 */ /* 0x000f220000000800 */
[----:B-1----:R-:W-:Y:S01]  /*59a0*/  @!P6 FMUL R128, R128, R128 ;  /* 0x000000808080e220 */ /* 0x002fe20000400000 */
[----:B------:R-:W-:-:S06]  /*59b0*/  FSETP.GEU.AND P6, PT, R153, -126, PT ;  /* 0xc2fc00009900780b */ /* 0x000fcc0003fce000 */
[----:B------:R-:W1:Y:S01]  /*59c0*/  MUFU.EX2 R156, R156 ;  /* 0x0000009c009c7308 */ /* 0x000e620000000800 */
[----:B---3--:R-:W-:Y:S01]  /*59d0*/  @!P3 FMUL R161, R161, R161 ;  /* 0x000000a1a1a1b220 */ /* 0x008fe20000400000 */
[----:B------:R-:W-:Y:S01]  /*59e0*/  FSETP.GEU.AND P3, PT, R14, -126, PT ;  /* 0xc2fc00000e00780b */ /* 0x000fe20003f6e000 */
[----:B------:R-:W-:Y:S01]  /*59f0*/  @!P2 FMUL R124, R124, 0.5 ;  /* 0x3f0000007c7ca820 */ /* 0x000fe20000400000 */
[----:B--2---:R-:W-:-:S03]  /*5a00*/  FMNMX R12, R145, R12, !PT ;  /* 0x0000000c910c7209 */ /* 0x004fc60007800000 */
[----:B------:R-:W-:Y:S02]  /*5a10*/  @!P6 FMUL R153, R153, 0.5 ;  /* 0x3f0000009999e820 */ /* 0x000fe40000400000 */
[----:B------:R-:W2:Y:S01]  /*5a20*/  MUFU.EX2 R124, R124 ;  /* 0x0000007c007c7308 */ /* 0x000ea20000000800 */
[----:B----4-:R-:W-:Y:S01]  /*5a30*/  @!P5 FMUL R125, R125, R125 ;  /* 0x0000007d7d7dd220 */ /* 0x010fe20000400000 */
[----:B------:R-:W-:-:S04]  /*5a40*/  FSETP.GEU.AND P5, PT, R120, -126, PT ;  /* 0xc2fc00007800780b */ /* 0x000fc80003fae000 */
[----:B------:R-:W-:Y:S02]  /*5a50*/  @!P3 FMUL R14, R14, 0.5 ;  /* 0x3f0000000e0eb820 */ /* 0x000fe40000400000 */
        /* <DEDUP_REMOVED lines=23> */
[--C-:B------:R-:W-:Y:S01]  /*5bd0*/  FFMA R168, R134, UR5, -R148.reuse ;  /* 0x0000000586a87c23 */ /* 0x100fe20008000894 */
[----:B--2---:R-:W-:Y:S01]  /*5be0*/  @!P5 FMUL R120, R120, R120 ;  /* 0x000000787878d220 */ /* 0x004fe20000400000 */
[----:B------:R-:W-:Y:S01]  /*5bf0*/  FSETP.GEU.AND P5, PT, R145, -126, PT ;  /* 0xc2fc00009100780b */ /* 0x000fe20003fae000 */
[----:B------:R-:W-:Y:S01]  /*5c00*/  @!P2 FMUL R144, R144, 0.5 ;  /* 0x3f0000009090a820 */ /* 0x000fe20000400000 */
[--C-:B------:R-:W-:Y:S01]  /*5c10*/  FFMA R131, R131, UR5, -R148.reuse ;  /* 0x0000000583837c23 */ /* 0x100fe20008000894 */
[----:B------:R-:W1:Y:S01]  /*5c20*/  MUFU.EX2 R165, R165 ;  /* 0x000000a500a57308 */ /* 0x000e620000000800 */
[--C-:B------:R-:W-:Y:S01]  /*5c30*/  FFMA R139, R139, UR5, -R148.reuse ;  /* 0x000000058b8b7c23 */ /* 0x100fe20008000894 */
[----:B------:R-:W-:Y:S01]  /*5c40*/  @!P3 FMUL R181, R181, 0.5 ;  /* 0x3f000000b5b5b820 */ /* 0x000fe20000400000 */
[--C-:B------:R-:W-:Y:S01]  /*5c50*/  FFMA R127, R127, UR5, -R148.reuse ;  /* 0x000000057f7f7c23 */ /* 0x100fe20008000894 */
[----:B---3--:R-:W-:Y:S01]  /*5c60*/  @!P4 FMUL R152, R152, R152 ;  /* 0x000000989898c220 */ /* 0x008fe20000400000 */
[----:B------:R-:W-:Y:S01]  /*5c70*/  FSETP.GEU.AND P4, PT, R149, -126, PT ;  /* 0xc2fc00009500780b */ /* 0x000fe20003f8e000 */
[--C-:B------:R-:W-:Y:S01]  /*5c80*/  FFMA R134, R138, UR5, -R148.reuse ;  /* 0x000000058a867c23 */ /* 0x100fe20008000894 */
[--C-:B------:R-:W-:Y:S01]  /*5c90*/  FFMA R142, R142, UR5, -R148.reuse ;  /* 0x000000058e8e7c23 */ /* 0x100fe20008000894 */
[----:B------:R2:W3:Y:S01]  /*5ca0*/  MUFU.EX2 R123, R181 ;  /* 0x000000b5007b7308 */ /* 0x0004e20000000800 */
[--C-:B------:R-:W-:Y:S01]  /*5cb0*/  FFMA R155, R155, UR5, -R148.reuse ;  /* 0x000000059b9b7c23 */ /* 0x100fe20008000894 */
[----:B------:R-:W-:Y:S01]  /*5cc0*/  @!P5 FMUL R145, R145, 0.5 ;  /* 0x3f0000009191d820 */ /* 0x000fe20000400000 */
[--C-:B------:R-:W-:Y:S01]  /*5cd0*/  FFMA R151, R151, UR5, -R148.reuse ;  /* 0x0000000597977c23 */ /* 0x100fe20008000894 */
[--C-:B------:R-:W-:Y:S01]  /*5ce0*/  FFMA R147, R147, UR5, -R148.reuse ;  /* 0x0000000593937c23 */ /* 0x100fe20008000894 */
[--C-:B------:R-:W-:Y:S01]  /*5cf0*/  FFMA R162, R162, UR5, -R148.reuse ;  /* 0x00000005a2a27c23 */ /* 0x100fe20008000894 */
[--C-:B------:R-:W-:Y:S01]  /*5d00*/  FFMA R163, R163, UR5, -R148.reuse ;  /* 0x00000005a3a37c23 */ /* 0x100fe20008000894 */
[--C-:B------:R-:W-:Y:S01]  /*5d10*/  FFMA R171, R171, UR5, -R148.reuse ;  /* 0x00000005abab7c23 */ /* 0x100fe20008000894 */
[----:B------:R-:W4:Y:S01]  /*5d20*/  MUFU.EX2 R122, R144 ;  /* 0x00000090007a7308 */ /* 0x000f220000000800 */
[----:B-1----:R-:W-:Y:S01]  /*5d30*/  @!P6 FMUL R165, R165, R165 ;  /* 0x000000a5a5a5e220 */ /* 0x002fe20000400000 */
[----:B------:R-:W-:Y:S01]  /*5d40*/  FSETP.GEU.AND P6, PT, R164, -126, PT ;  /* 0xc2fc0000a400780b */ /* 0x000fe20003fce000 */
[----:B------:R-:W-:Y:S01]  /*5d50*/  @!P4 FMUL R149, R149, 0.5 ;  /* 0x3f0000009595c820 */ /* 0x000fe20000400000 */
[--C-:B------:R-:W-:Y:S01]  /*5d60*/  FFMA R174, R174, UR5, -R148.reuse ;  /* 0x00000005aeae7c23 */ /* 0x100fe20008000894 */
[--C-:B------:R-:W-:Y:S01]  /*5d70*/  FFMA R182, R182, UR5, -R148.reuse ;  /* 0x00000005b6b67c23 */ /* 0x100fe20008000894 */
[----:B------:R-:W-:Y:S01]  /*5d80*/  FFMA R183, R183, UR5, -R148 ;  /* 0x00000005b7b77c23 */ /* 0x000fe20008000894 */
[----:B--2---:R-:W-:Y:S01]  /*5d90*/  FADD R181, -R180, R13 ;  /* 0x0000000db4b57221 */ /* 0x004fe20000000100 */
[----:B------:R-:W1:Y:S01]  /*5da0*/  MUFU.EX2 R126, R145 ;  /* 0x00000091007e7308 */ /* 0x000e620000000800 */
[----:B---3--:R-:W-:Y:S01]  /*5db0*/  @!P3 FMUL R123, R123, R123 ;  /* 0x0000007b7b7bb220 */ /* 0x008fe20000400000 */
[----:B------:R-:W-:Y:S01]  /*5dc0*/  FSETP.GEU.AND P3, PT, R130, -126, PT ;  /* 0xc2fc00008200780b */ /* 0x000fe20003f6e000 */
[----:B------:R-:W-:Y:S01]  /*5dd0*/  FADD R13, R194, R128 ;  /* 0x00000080c20d7221 */ /* 0x000fe20000000000 */
[----:B------:R-:W-:Y:S01]  /*5de0*/  FMUL R181, R181, UR5 ;  /* 0x00000005b5b57c20 */ /* 0x000fe20008400000 */
[----:B------:R-:W-:-:S02]  /*5df0*/  F2FP.F16.F32.PACK_AB R128, R161, R128 ;  /* 0x00000080a180723e */ /* 0x000fc400000000ff */
[----:B------:R-:W-:Y:S01]  /*5e00*/  @!P6 FMUL R164, R164, 0.5 ;  /* 0x3f000000a4a4e820 */ /* 0x000fe20000400000 */
[----:B------:R-:W2:Y:S01]  /*5e10*/  MUFU.EX2 R149, R149 ;  /* 0x0000009500957308 */ /* 0x000ea20000000800 */
[----:B----4-:R-:W-:Y:S01]  /*5e20*/  @!P2 FMUL R122, R122, R122 ;  /* 0x0000007a7a7aa220 */ /* 0x010fe20000400000 */
[----:B------:R-:W-:-:S05]  /*5e30*/  FSETP.GEU.AND P2, PT, R127, -126, PT ;  /* 0xc2fc00007f00780b */ /* 0x000fca0003f4e000 */
[----:B------:R-:W-:Y:S01]  /*5e40*/  @!P3 FMUL R130, R130, 0.5 ;  /* 0x3f0000008282b820 */ /* 0x000fe20000400000 */
[----:B------:R-:W3:Y:S01]  /*5e50*/  MUFU.EX2 R144, R164 ;  /* 0x000000a400907308 */ /* 0x000ee20000000800 */
[----:B-1----:R-:W-:Y:S01]  /*5e60*/  @!P5 FMUL R126, R126, R126 ;  /* 0x0000007e7e7ed220 */ /* 0x002fe20000400000 */
[----:B------:R-:W-:-:S05]  /*5e70*/  FSETP.GEU.AND P5, PT, R168, -126, PT ;  /* 0xc2fc0000a800780b */ /* 0x000fca0003fae000 */
[----:B------:R-:W-:Y:S01]  /*5e80*/  @!P2 FMUL R127, R127, 0.5 ;  /* 0x3f0000007f7fa820 */ /* 0x000fe20000400000 */
[----:B------:R1:W4:Y:S01]  /*5e90*/  MUFU.EX2 R145, R130 ;  /* 0x0000008200917308 */ /* 0x0003220000000800 */
[----:B--2---:R-:W-:Y:S01]  /*5ea0*/  @!P4 FMUL R149, R149, R149 ;  /* 0x000000959595c220 */ /* 0x004fe20000400000 */
[----:B------:R-:W-:-:S05]  /*5eb0*/  FSETP.GEU.AND P4, PT, R131, -126, PT ;  /* 0xc2fc00008300780b */ /* 0x000fca0003f8e000 */
[----:B------:R-:W-:Y:S01]  /*5ec0*/  @!P5 FMUL R168, R168, 0.5 ;  /* 0x3f000000a8a8d820 */ /* 0x000fe20000400000 */
[----:B------:R2:W5:Y:S01]  /*5ed0*/  MUFU.EX2 R177, R127 ;  /* 0x0000007f00b17308 */ /* 0x0005620000000800 */
[----:B---3--:R-:W-:Y:S01]  /*5ee0*/  @!P6 FMUL R144, R144, R144 ;  /* 0x000000909090e220 */ /* 0x008fe20000400000 */
[----:B------:R-:W-:Y:S01]  /*5ef0*/  FSETP.GEU.AND P6, PT, R135, -126, PT ;  /* 0xc2fc00008700780b */ /* 0x000fe20003fce000 */
[--C-:B-1----:R-:W-:Y:S01]  /*5f00*/  FFMA R130, R154, UR5, -R148.reuse ;  /* 0x000000059a827c23 */ /* 0x102fe20008000894 */
[--C-:B------:R-:W-:Y:S01]  /*5f10*/  FFMA R154, R167, UR5, -R148.reuse ;  /* 0x00000005a79a7c23 */ /* 0x100fe20008000894 */
[--C-:B------:R-:W-:Y:S02]  /*5f20*/  FFMA R167, R175, UR5, -R148.reuse ;  /* 0x00000005afa77c23 */ /* 0x100fe40008000894 */
[----:B------:R-:W-:Y:S01]  /*5f30*/  @!P4 FMUL R131, R131, 0.5 ;  /* 0x3f0000008383c820 */ /* 0x000fe20000400000 */
[----:B------:R1:W3:Y:S01]  /*5f40*/  MUFU.EX2 R138, R168 ;  /* 0x000000a8008a7308 */ /* 0x0002e20000000800 */
[----:B----4-:R-:W-:Y:S01]  /*5f50*/  @!P3 FMUL R145, R145, R145 ;  /* 0x000000919191b220 */ /* 0x010fe20000400000 */
[----:B------:R-:W-:Y:S01]  /*5f60*/  FSETP.GEU.AND P3, PT, R139, -126, PT ;  /* 0xc2fc00008b00780b */ /* 0x000fe20003f6e000 */
[--C-:B--2---:R-:W-:Y:S01]  /*5f70*/  FFMA R127, R170, UR5, -R148.reuse ;  /* 0x00000005aa7f7c23 */ /* 0x104fe20008000894 */
[----:B------:R-:W-:-:S03]  /*5f80*/  FFMA R170, R178, UR5, -R148 ;  /* 0x00000005b2aa7c23 */ /* 0x000fc60008000894 */
[----:B------:R-:W-:Y:S01]  /*5f90*/  @!P6 FMUL R135, R135, 0.5 ;  /* 0x3f0000008787e820 */ /* 0x000fe20000400000 */
[----:B------:R2:W4:Y:S01]  /*5fa0*/  MUFU.EX2 R164, R131 ;  /* 0x0000008300a47308 */ /* 0x0005220000000800 */
[----:B-1----:R-:W-:Y:S01]  /*5fb0*/  FFMA R168, R143, UR5, -R148 ;  /* 0x000000058fa87c23 */ /* 0x002fe20008000894 */
[----:B-----5:R-:W-:Y:S01]  /*5fc0*/  @!P2 FMUL R177, R177, R177 ;  /* 0x000000b1b1b1a220 */ /* 0x020fe20000400000 */
[----:B------:R-:W-:-:S04]  /*5fd0*/  FSETP.GEU.AND P2, PT, R134, -126, PT ;  /* 0xc2fc00008600780b */ /* 0x000fc80003f4e000 */
[----:B------:R-:W-:Y:S01]  /*5fe0*/  @!P3 FMUL R139, R139, 0.5 ;  /* 0x3f0000008b8bb820 */ /* 0x000fe20000400000 */
[----:B------:R1:W5:Y:S01]  /*5ff0*/  MUFU.EX2 R169, R135 ;  /* 0x0000008700a97308 */ /* 0x0003620000000800 */
[----:B--2---:R-:W-:Y:S01]  /*6000*/  FFMA R131, R146, UR5, -R148 ;  /* 0x0000000592837c23 */ /* 0x004fe20008000894 */
[----:B---3--:R-:W-:Y:S01]  /*6010*/  @!P5 FMUL R138, R138, R138 ;  /* 0x0000008a8a8ad220 */ /* 0x008fe20000400000 */
[----:B------:R-:W-:Y:S01]  /*6020*/  FSETP.GEU.AND P5, PT, R168, -126, PT ;  /* 0xc2fc0000a800780b */ /* 0x000fe20003fae000 */
[----:B------:R-:W-:Y:S01]  /*6030*/  FADD R146, -R10, R11 ;  /* 0x0000000b0a927221 */ /* 0x000fe20000000100 */
[----:B------:R-:W-:Y:S01]  /*6040*/  FADD R11, R141, R124 ;  /* 0x0000007c8d0b7221 */ /* 0x000fe20000000000 */
[----:B------:R-:W-:Y:S02]  /*6050*/  F2FP.F16.F32.PACK_AB R124, R153, R124 ;  /* 0x0000007c997c723e */ /* 0x000fe400000000ff */
[----:B------:R2:W3:Y:S01]  /*6060*/  MUFU.EX2 R173, R139 ;  /* 0x0000008b00ad7308 */ /* 0x0004e20000000800 */
[----:B----4-:R-:W-:Y:S01]  /*6070*/  @!P4 FMUL R164, R164, R164 ;  /* 0x000000a4a4a4c220 */ /* 0x010fe20000400000 */
[----:B------:R-:W-:Y:S01]  /*6080*/  FSETP.GEU.AND P4, PT, R142, -126, PT ;  /* 0xc2fc00008e00780b */ /* 0x000fe20003f8e000 */
[----:B------:R-:W-:Y:S01]  /*6090*/  @!P2 FMUL R134, R134, 0.5 ;  /* 0x3f0000008686a820 */ /* 0x000fe20000400000 */
[--C-:B-1----:R-:W-:Y:S01]  /*60a0*/  FFMA R135, R158, UR5, -R148.reuse ;  /* 0x000000059e877c23 */ /* 0x102fe20008000894 */
[--C-:B------:R-:W-:Y:S01]  /*60b0*/  FFMA R158, R159, UR5, -R148.reuse ;  /* 0x000000059f9e7c23 */ /* 0x100fe20008000894 */
[--C-:B------:R-:W-:Y:S01]  /*60c0*/  FFMA R159, R166, UR5, -R148.reuse ;  /* 0x00000005a69f7c23 */ /* 0x100fe20008000894 */
[----:B------:R-:W-:Y:S01]  /*60d0*/  FMUL R146, R146, UR5 ;  /* 0x0000000592927c20 */ /* 0x000fe20008400000 */
[----:B------:R-:W-:Y:S01]  /*60e0*/  @!P5 FMUL R168, R168, 0.5 ;  /* 0x3f000000a8a8d820 */ /* 0x000fe20000400000 */
[----:B-----5:R-:W-:Y:S01]  /*60f0*/  @!P6 FMUL R169, R169, R169 ;  /* 0x000000a9a9a9e220 */ /* 0x020fe20000400000 */
[----:B------:R-:W-:Y:S01]  /*6100*/  FSETP.GEU.AND P6, PT, R131, -126, PT ;  /* 0xc2fc00008300780b */ /* 0x000fe20003fce000 */
[----:B--2---:R-:W-:Y:S01]  /*6110*/  FFMA R139, R150, UR5, -R148 ;  /* 0x00000005968b7c23 */ /* 0x004fe20008000894 */
[----:B------:R-:W1:Y:S01]  /*6120*/  MUFU.EX2 R134, R134 ;  /* 0x0000008600867308 */ /* 0x000e620000000800 */
[----:B------:R-:W-:Y:S01]  /*6130*/  FADD R150, R137, R120 ;  /* 0x0000007889967221 */ /* 0x000fe20000000000 */
[----:B------:R-:W-:Y:S01]  /*6140*/  F2FP.F16.F32.PACK_AB R120, R165, R120 ;  /* 0x00000078a578723e */ /* 0x000fe200000000ff */
[----:B------:R-:W-:Y:S01]  /*6150*/  @!P4 FMUL R142, R142, 0.5 ;  /* 0x3f0000008e8ec820 */ /* 0x000fe20000400000 */
[----:B---3--:R-:W-:Y:S01]  /*6160*/  @!P3 FMUL R173, R173, R173 ;  /* 0x000000adadadb220 */ /* 0x008fe20000400000 */
[----:B------:R-:W-:-:S03]  /*6170*/  FSETP.GEU.AND P3, PT, R139, -126, PT ;  /* 0xc2fc00008b00780b */ /* 0x000fc60003f6e000 */
[----:B------:R-:W2:Y:S03]  /*6180*/  MUFU.EX2 R168, R168 ;  /* 0x000000a800a87308 */ /* 0x000ea60000000800 */
[----:B------:R-:W-:-:S05]  /*6190*/  @!P6 FMUL R131, R131, 0.5 ;  /* 0x3f0000008383e820 */ /* 0x000fca0000400000 */
[----:B------:R3:W4:Y:S01]  /*61a0*/  MUFU.EX2 R143, R142 ;  /* 0x0000008e008f7308 */ /* 0x0007220000000800 */
[----:B-1----:R-:W-:Y:S01]  /*61b0*/  @!P2 FMUL R134, R134, R134 ;  /* 0x000000868686a220 */ /* 0x002fe20000400000 */
[----:B------:R-:W-:Y:S01]  /*61c0*/  FSETP.GEU.AND P2, PT, R147, -126, PT ;  /* 0xc2fc00009300780b */ /* 0x000fe20003f4e000 */
[----:B------:R-:W-:-:S05]  /*61d0*/  @!P3 FMUL R139, R139, 0.5 ;  /* 0x3f0000008b8bb820 */ /* 0x000fca0000400000 */
[----:B------:R-:W1:Y:S01]  /*61e0*/  MUFU.EX2 R131, R131 ;  /* 0x0000008300837308 */ /* 0x000e620000000800 */
[----:B--2---:R-:W-:Y:S01]  /*61f0*/  @!P5 FMUL R168, R168, R168 ;  /* 0x000000a8a8a8d220 */ /* 0x004fe20000400000 */
[----:B------:R-:W-:Y:S01]  /*6200*/  FSETP.GEU.AND P5, PT, R130, -126, PT ;  /* 0xc2fc00008200780b */ /* 0x000fe20003fae000 */
[----:B---3--:R-:W-:Y:S01]  /*6210*/  FADD R142, R195, R132 ;  /* 0x00000084c38e7221 */ /* 0x008fe20000000000 */
[----:B------:R-:W-:-:S03]  /*6220*/  F2FP.F16.F32.PACK_AB R132, R157, R132 ;  /* 0x000000849d84723e */ /* 0x000fc600000000ff */
[----:B------:R-:W-:Y:S01]  /*6230*/  @!P2 FMUL R147, R147, 0.5 ;  /* 0x3f0000009393a820 */ /* 0x000fe20000400000 */
[----:B------:R-:W2:Y:S01]  /*6240*/  MUFU.EX2 R139, R139 ;  /* 0x0000008b008b7308 */ /* 0x000ea20000000800 */
[----:B----4-:R-:W-:Y:S01]  /*6250*/  @!P4 FMUL R143, R143, R143 ;  /* 0x0000008f8f8fc220 */ /* 0x010fe20000400000 */
[----:B------:R-:W-:Y:S01]  /*6260*/  FSETP.GEU.AND P4, PT, R151, -126, PT ;  /* 0xc2fc00009700780b */ /* 0x000fe20003f8e000 */
[----:B------:R-:W-:Y:S01]  /*6270*/  FADD R142, R142, R11 ;  /* 0x0000000b8e8e7221 */ /* 0x000fe20000000000 */
[----:B------:R-:W-:-:S03]  /*6280*/  FADD R11, R191, R157 ;  /* 0x0000009dbf0b7221 */ /* 0x000fc60000000000 */
[----:B------:R-:W-:Y:S01]  /*6290*/  @!P5 FMUL R130, R130, 0.5 ;  /* 0x3f0000008282d820 */ /* 0x000fe20000400000 */
[----:B------:R3:W4:Y:S01]  /*62a0*/  MUFU.EX2 R172, R147 ;  /* 0x0000009300ac7308 */ /* 0x0007220000000800 */
[----:B-1----:R-:W-:Y:S01]  /*62b0*/  @!P6 FMUL R131, R131, R131 ;  /* 0x000000838383e220 */ /* 0x002fe20000400000 */
[----:B------:R-:W-:-:S05]  /*62c0*/  FSETP.GEU.AND P6, PT, R155, -126, PT ;  /* 0xc2fc00009b00780b */ /* 0x000fca0003fce000 */
[----:B------:R-:W-:Y:S01]  /*62d0*/  @!P4 FMUL R151, R151, 0.5 ;  /* 0x3f0000009797c820 */ /* 0x000fe20000400000 */
[----:B------:R-:W1:Y:S01]  /*62e0*/  MUFU.EX2 R130, R130 ;  /* 0x0000008200827308 */ /* 0x000e620000000800 */
[----:B--2---:R-:W-:Y:S01]  /*62f0*/  @!P3 FMUL R139, R139, R139 ;  /* 0x0000008b8b8bb220 */ /* 0x004fe20000400000 */
[----:B------:R-:W-:Y:S01]  /*6300*/  FSETP.GEU.AND P3, PT, R158, -126, PT ;  /* 0xc2fc00009e00780b */ /* 0x000fe20003f6e000 */
[----:B---3--:R-:W-:-:S04]  /*6310*/  FADD R147, R15, R161 ;  /* 0x000000a10f937221 */ /* 0x008fc80000000000 */
[----:B------:R-:W-:Y:S01]  /*6320*/  @!P6 FMUL R155, R155, 0.5 ;  /* 0x3f0000009b9be820 */ /* 0x000fe20000400000 */
[----:B------:R2:W3:Y:S01]  /*6330*/  MUFU.EX2 R176, R151 ;  /* 0x0000009700b07308 */ /* 0x0004e20000000800 */
[----:B----4-:R-:W-:Y:S01]  /*6340*/  @!P2 FMUL R172, R172, R172 ;  /* 0x000000acacaca220 */ /* 0x010fe20000400000 */
[----:B------:R-:W-:-:S05]  /*6350*/  FSETP.GEU.AND P2, PT, R135, -126, PT ;  /* 0xc2fc00008700780b */ /* 0x000fca0003f4e000 */
[----:B------:R-:W-:Y:S01]  /*6360*/  @!P3 FMUL R158, R158, 0.5 ;  /* 0x3f0000009e9eb820 */ /* 0x000fe20000400000 */
[----:B------:R-:W4:Y:S01]  /*6370*/  MUFU.EX2 R155, R155 ;  /* 0x0000009b009b7308 */ /* 0x000f220000000800 */
[----:B-1----:R-:W-:Y:S01]  /*6380*/  @!P5 FMUL R130, R130, R130 ;  /* 0x000000828282d220 */ /* 0x002fe20000400000 */
[----:B------:R-:W-:Y:S01]  /*6390*/  FSETP.GEU.AND P5, PT, R163, -126, PT ;  /* 0xc2fc0000a300780b */ /* 0x000fe20003fae000 */
[----:B--2---:R-:W-:Y:S01]  /*63a0*/  FFMA R151, R179, UR5, -R148 ;  /* 0x00000005b3977c23 */ /* 0x004fe20008000894 */
[----:B------:R-:W-:Y:S01]  /*63b0*/  FADD R148, R140, R153 ;  /* 0x000000998c947221 */ /* 0x000fe20000000000 */
[----:B------:R-:W-:Y:S01]  /*63c0*/  FADD R179, R13, R150 ;  /* 0x000000960db37221 */ /* 0x000fe20000000000 */
[----:B------:R-:W-:Y:S01]  /*63d0*/  FADD R13, R197, R129 ;  /* 0x00000081c50d7221 */ /* 0x000fe20000000000 */
[----:B------:R-:W-:Y:S01]  /*63e0*/  @!P2 FMUL R135, R135, 0.5 ;  /* 0x3f0000008787a820 */ /* 0x000fe20000400000 */
[----:B------:R-:W1:Y:S01]  /*63f0*/  MUFU.EX2 R158, R158 ;  /* 0x0000009e009e7308 */ /* 0x000e620000000800 */
[----:B---3--:R-:W-:Y:S01]  /*6400*/  @!P4 FMUL R176, R176, R176 ;  /* 0x000000b0b0b0c220 */ /* 0x008fe20000400000 */
[----:B------:R-:W-:Y:S01]  /*6410*/  FSETP.GEU.AND P4, PT, R162, -126, PT ;  /* 0xc2fc0000a200780b */ /* 0x000fe20003f8e000 */
[----:B------:R-:W-:Y:S01]  /*6420*/  FADD R150, R133, R122 ;  /* 0x0000007a85967221 */ /* 0x000fe20000000000 */
[----:B------:R-:W-:Y:S01]  /*6430*/  FADD R142, R142, R179 ;  /* 0x000000b38e8e7221 */ /* 0x000fe20000000000 */
[----:B------:R-:W-:-:S02]  /*6440*/  F2FP.F16.F32.PACK_AB R140, R140, R141 ;  /* 0x0000008d8c8c723e */ /* 0x000fc400000000ff */
[----:B------:R-:W-:Y:S01]  /*6450*/  @!P5 FMUL R163, R163, 0.5 ;  /* 0x3f000000a3a3d820 */ /* 0x000fe20000400000 */
[----:B------:R-:W2:Y:S01]  /*6460*/  MUFU.EX2 R135, R135 ;  /* 0x0000008700877308 */ /* 0x000ea20000000800 */
[----:B----4-:R-:W-:Y:S01]  /*6470*/  @!P6 FMUL R155, R155, R155 ;  /* 0x0000009b9b9be220 */ /* 0x010fe20000400000 */
[----:B------:R-:W-:Y:S02]  /*6480*/  FSETP.GEU.AND P6, PT, R159, -126, PT ;  /* 0xc2fc00009f00780b */ /* 0x000fe40003fce000 */
        /* <DEDUP_REMOVED lines=18> */
[----:B------:R-:W-:Y:S01]  /*65b0*/  FADD R198, R145, R166 ;  /* 0x000000a691c67221 */ /* 0x000fe20000000000 */
[----:B------:R-:W-:Y:S01]  /*65c0*/  F2FP.F16.F32.PACK_AB R145, R164, R145 ;  /* 0x00000091a491723e */ /* 0x000fe200000000ff */
[----:B------:R-:W-:Y:S01]  /*65d0*/  @!P5 FMUL R174, R174, 0.5 ;  /* 0x3f000000aeaed820 */ /* 0x000fe20000400000 */
[----:B------:R-:W1:Y:S01]  /*65e0*/  MUFU.EX2 R154, R154 ;  /* 0x0000009a009a7308 */ /* 0x000e620000000800 */
[----:B--2---:R-:W-:Y:S01]  /*65f0*/  @!P6 FMUL R159, R159, R159 ;  /* 0x0000009f9f9fe220 */ /* 0x004fe20000400000 */
[----:B------:R-:W-:-:S05]  /*6600*/  FSETP.GEU.AND P6, PT, R170, -126, PT ;  /* 0xc2fc0000aa00780b */ /* 0x000fca0003fce000 */
[----:B------:R-:W-:Y:S01]  /*6610*/  @!P4 FMUL R171, R171, 0.5 ;  /* 0x3f000000ababc820 */ /* 0x000fe20000400000 */
[----:B------:R2:W4:Y:S01]  /*6620*/  MUFU.EX2 R10, R174 ;  /* 0x000000ae000a7308 */ /* 0x0005220000000800 */
[----:B---3--:R-:W-:Y:S01]  /*6630*/  @!P3 FMUL R127, R127, R127 ;  /* 0x0000007f7f7fb220 */ /* 0x008fe20000400000 */
[----:B------:R-:W-:-:S03]  /*6640*/  FSETP.GEU.AND P3, PT, R151, -126, PT ;  /* 0xc2fc00009700780b */ /* 0x000fc60003f6e000 */
[----:B------:R-:W-:Y:S01]  /*6650*/  FADD R199, R134, R127 ;  /* 0x0000007f86c77221 */ /* 0x000fe20000000000 */
[----:B------:R-:W-:Y:S01]  /*6660*/  F2FP.F16.F32.PACK_AB R134, R160, R129 ;  /* 0x00000081a086723e */ /* 0x000fe200000000ff */
[----:B------:R-:W-:Y:S01]  /*6670*/  @!P6 FMUL R170, R170, 0.5 ;  /* 0x3f000000aaaae820 */ /* 0x000fe20000400000 */
[----:B------:R3:W5:Y:S01]  /*6680*/  MUFU.EX2 R162, R171 ;  /* 0x000000ab00a27308 */ /* 0x0007620000000800 */
[----:B--2---:R-:W-:Y:S01]  /*6690*/  FADD R174, R136, R165 ;  /* 0x000000a588ae7221 */ /* 0x004fe20000000000 */
[----:B-1----:R-:W-:Y:S01]  /*66a0*/  @!P2 FMUL R154, R154, R154 ;  /* 0x0000009a9a9aa220 */ /* 0x002fe20000400000 */
[----:B------:R-:W-:Y:S02]  /*66b0*/  FSETP.GEU.AND P2, PT, R181, -126, PT ;  /* 0xc2fc0000b500780b */ /* 0x000fe40003f4e000 */
[----:B------:R-:W-:Y:S01]  /*66c0*/  FADD R178, R147, R174 ;  /* 0x000000ae93b27221 */ /* 0x000fe20000000000 */
[----:B------:R-:W-:Y:S01]  /*66d0*/  FADD R147, R193, R156 ;  /* 0x0000009cc1937221 */ /* 0x000fe20000000000 */
[----:B------:R-:W-:Y:S01]  /*66e0*/  @!P3 FMUL R151, R151, 0.5 ;  /* 0x3f0000009797b820 */ /* 0x000fe20000400000 */
[----:B------:R-:W1:Y:S01]  /*66f0*/  MUFU.EX2 R170, R170 ;  /* 0x000000aa00aa7308 */ /* 0x000e620000000800 */
[----:B---3--:R-:W-:Y:S01]  /*6700*/  FADD R171, R11, R148 ;  /* 0x000000940bab7221 */ /* 0x008fe20000000000 */
[----:B----4-:R-:W-:Y:S01]  /*6710*/  @!P5 FMUL R10, R10, R10 ;  /* 0x0000000a0a0ad220 */ /* 0x010fe20000400000 */
[----:B------:R-:W-:Y:S01]  /*6720*/  FSETP.GEU.AND P5, PT, R182, -126, PT ;  /* 0xc2fc0000b600780b */ /* 0x000fe20003fae000 */
[----:B------:R-:W-:Y:S01]  /*6730*/  FADD R148, R192, R14 ;  /* 0x0000000ec0947221 */ /* 0x000fe20000000000 */
[----:B------:R-:W-:Y:S01]  /*6740*/  FADD R180, R147, R150 ;  /* 0x0000009693b47221 */ /* 0x000fe20000000000 */
[----:B------:R-:W-:Y:S01]  /*6750*/  FADD R147, R196, R160 ;  /* 0x000000a0c4937221 */ /* 0x000fe20000000000 */
[----:B------:R-:W-:Y:S01]  /*6760*/  FADD R150, R21, R152 ;  /* 0x0000009815967221 */ /* 0x000fe20000000000 */
[----:B------:R2:W3:Y:S01]  /*6770*/  MUFU.EX2 R11, R151 ;  /* 0x00000097000b7308 */ /* 0x0004e20000000800 */
[----:B-----5:R-:W-:Y:S01]  /*6780*/  @!P4 FMUL R162, R162, R162 ;  /* 0x000000a2a2a2c220 */ /* 0x020fe20000400000 */
[----:B------:R-:W-:Y:S01]  /*6790*/  FSETP.GEU.AND P4, PT, R167, -126, PT ;  /* 0xc2fc0000a700780b */ /* 0x000fe20003f8e000 */
[----:B------:R-:W-:Y:S01]  /*67a0*/  FADD R175, R13, R148 ;  /* 0x000000940daf7221 */ /* 0x000fe20000000000 */
[----:B------:R-:W-:Y:S01]  /*67b0*/  FADD R148, R20, R125 ;  /* 0x0000007d14947221 */ /* 0x000fe20000000000 */
[----:B------:R-:W-:Y:S01]  /*67c0*/  FADD R147, R147, R150 ;  /* 0x0000009693937221 */ /* 0x000fe20000000000 */
[----:B------:R-:W-:Y:S01]  /*67d0*/  FADD R150, R149, R130 ;  /* 0x0000008295967221 */ /* 0x000fe20000000000 */
[----:B------:R-:W-:Y:S01]  /*67e0*/  FADD R200, R173, R162 ;  /* 0x000000a2adc87221 */ /* 0x000fe20000000000 */
[----:B------:R-:W-:Y:S01]  /*67f0*/  @!P5 FMUL R182, R182, 0.5 ;  /* 0x3f000000b6b6d820 */ /* 0x000fe20000400000 */
[----:B-1----:R-:W-:Y:S01]  /*6800*/  @!P6 FMUL R170, R170, R170 ;  /* 0x000000aaaaaae220 */ /* 0x002fe20000400000 */
[----:B------:R-:W-:Y:S01]  /*6810*/  FSETP.GEU.AND P6, PT, R183, -126, PT ;  /* 0xc2fc0000b700780b */ /* 0x000fe20003fce000 */
[----:B--2---:R-:W-:Y:S01]  /*6820*/  FADD R151, R121, R123 ;  /* 0x0000007b79977221 */ /* 0x004fe20000000000 */
[----:B------:R1:W2:Y:S01]  /*6830*/  MUFU.EX2 R174, R182 ;  /* 0x000000b600ae7308 */ /* 0x0002a20000000800 */
[----:B------:R-:W-:Y:S01]  /*6840*/  @!P2 FMUL R181, R181, 0.5 ;  /* 0x3f000000b5b5a820 */ /* 0x000fe20000400000 */
[----:B------:R-:W-:Y:S01]  /*6850*/  FADD R201, R131, R170 ;  /* 0x000000aa83c97221 */ /* 0x000fe20000000000 */
[----:B------:R-:W-:Y:S01]  /*6860*/  @!P4 FMUL R167, R167, 0.5 ;  /* 0x3f000000a7a7c820 */ /* 0x000fe20000400000 */
[----:B------:R-:W-:Y:S01]  /*6870*/  FADD R148, R148, R151 ;  /* 0x0000009794947221 */ /* 0x000fe20000000000 */
[----:B---3--:R-:W-:Y:S01]  /*6880*/  @!P3 FMUL R11, R11, R11 ;  /* 0x0000000b0b0bb220 */ /* 0x008fe20000400000 */
[----:B------:R-:W-:Y:S01]  /*6890*/  FSETP.GEU.AND P3, PT, R146, -126, PT ;  /* 0xc2fc00009200780b */ /* 0x000fe20003f6e000 */
[----:B------:R-:W-:Y:S01]  /*68a0*/  FADD R151, R126, R155 ;  /* 0x0000009b7e977221 */ /* 0x000fe20000000000 */
[----:B------:R-:W3:Y:S01]  /*68b0*/  MUFU.EX2 R13, R167 ;  /* 0x000000a7000d7308 */ /* 0x000ee20000000800 */
[----:B------:R-:W-:Y:S01]  /*68c0*/  FADD R202, R150, R199 ;  /* 0x000000c796ca7221 */ /* 0x000fe20000000000 */
[----:B-1----:R-:W-:Y:S01]  /*68d0*/  FADD R182, R172, R11 ;  /* 0x0000000bacb67221 */ /* 0x002fe20000000000 */
[----:B------:R-:W-:Y:S01]  /*68e0*/  @!P6 FMUL R183, R183, 0.5 ;  /* 0x3f000000b7b7e820 */ /* 0x000fe20000400000 */
[----:B------:R-:W-:Y:S01]  /*68f0*/  FADD R200, R151, R200 ;  /* 0x000000c897c87221 */ /* 0x000fe20000000000 */
[----:B------:R-:W-:Y:S01]  /*6900*/  FADD R151, R164, R163 ;  /* 0x000000a3a4977221 */ /* 0x000fe20000000000 */
[----:B------:R-:W-:Y:S01]  /*6910*/  FADD R150, R144, R135 ;  /* 0x0000008790967221 */ /* 0x000fe20000000000 */
[----:B------:R-:W-:Y:S01]  /*6920*/  FADD R199, R143, R10 ;  /* 0x0000000a8fc77221 */ /* 0x000fe20000000000 */
[----:B------:R1:W4:Y:S01]  /*6930*/  MUFU.EX2 R167, R183 ;  /* 0x000000b700a77308 */ /* 0x0003220000000800 */
[----:B--2---:R-:W-:Y:S01]  /*6940*/  @!P5 FMUL R174, R174, R174 ;  /* 0x000000aeaeaed220 */ /* 0x004fe20000400000 */
[----:B------:R-:W-:Y:S01]  /*6950*/  FADD R203, R198, R201 ;  /* 0x000000c9c6cb7221 */ /* 0x000fe20000000000 */
[----:B------:R-:W-:Y:S01]  /*6960*/  @!P3 FMUL R146, R146, 0.5 ;  /* 0x3f0000009292b820 */ /* 0x000fe20000400000 */
[----:B------:R-:W-:Y:S01]  /*6970*/  FADD R205, R151, R182 ;  /* 0x000000b697cd7221 */ /* 0x000fe20000000000 */
[----:B------:R-:W-:Y:S01]  /*6980*/  FADD R201, R150, R199 ;  /* 0x000000c796c97221 */ /* 0x000fe20000000000 */
[----:B------:R-:W-:Y:S01]  /*6990*/  FADD R151, R138, R159 ;  /* 0x0000009f8a977221 */ /* 0x000fe20000000000 */
[----:B------:R-:W-:Y:S01]  /*69a0*/  FADD R198, R139, R174 ;  /* 0x000000ae8bc67221 */ /* 0x000fe20000000000 */
[----:B------:R-:W2:Y:S01]  /*69b0*/  MUFU.EX2 R181, R181 ;  /* 0x000000b500b57308 */ /* 0x000ea20000000800 */
[----:B---3--:R-:W-:Y:S01]  /*69c0*/  @!P4 FMUL R13, R13, R13 ;  /* 0x0000000d0d0dc220 */ /* 0x008fe20000400000 */
[----:B------:R-:W-:Y:S01]  /*69d0*/  FADD R150, R177, R158 ;  /* 0x0000009eb1967221 */ /* 0x000fe20000000000 */
[----:B------:R-:W-:Y:S01]  /*69e0*/  FADD R182, R169, R154 ;  /* 0x0000009aa9b67221 */ /* 0x000fe20000000000 */
[----:B------:R-:W-:Y:S01]  /*69f0*/  FADD R171, R171, R178 ;  /* 0x000000b2abab7221 */ /* 0x000fe20000000000 */
[----:B-1----:R-:W-:Y:S01]  /*6a00*/  FADD R183, R168, R13 ;  /* 0x0000000da8b77221 */ /* 0x002fe20000000000 */
[----:B------:R-:W-:Y:S01]  /*6a10*/  FADD R175, R175, R180 ;  /* 0x000000b4afaf7221 */ /* 0x000fe20000000000 */
[----:B------:R-:W-:Y:S01]  /*6a20*/  FADD R148, R147, R148 ;  /* 0x0000009493947221 */ /* 0x000fe20000000000 */
[----:B------:R-:W1:Y:S01]  /*6a30*/  MUFU.EX2 R146, R146 ;  /* 0x0000009200927308 */ /* 0x000e620000000800 */
[----:B----4-:R-:W-:Y:S01]  /*6a40*/  @!P6 FMUL R167, R167, R167 ;  /* 0x000000a7a7a7e220 */ /* 0x010fe20000400000 */
[----:B------:R-:W-:Y:S01]  /*6a50*/  FADD R198, R151, R198 ;  /* 0x000000c697c67221 */ /* 0x000fe20000000000 */
        /* <DEDUP_REMOVED lines=9> */
[----:B------:R-:W-:Y:S01]  /*6af0*/  F2FP.F16.F32.PACK_AB R147, R169, R138 ;  /* 0x0000008aa993723e */ /* 0x000fe200000000ff */
[----:B------:R-:W-:Y:S01]  /*6b00*/  FADD R199, R150, R199 ;  /* 0x000000c796c77221 */ /* 0x000fe20000000000 */
[----:B------:R-:W-:Y:S01]  /*6b10*/  FADD R201, R202, R201 ;  /* 0x000000c9cac97221 */ /* 0x000fe20000000000 */
[----:B--2---:R-:W-:Y:S01]  /*6b20*/  @!P2 FMUL R181, R181, R181 ;  /* 0x000000b5b5b5a220 */ /* 0x004fe20000400000 */
[----:B------:R-:W-:Y:S01]  /*6b30*/  F2FP.F16.F32.PACK_AB R138, R121, R133 ;  /* 0x00000085798a723e */ /* 0x000fe200000000ff */
[----:B-1----:R-:W-:Y:S01]  /*6b40*/  @!P3 FMUL R146, R146, R146 ;  /* 0x000000929292b220 */ /* 0x002fe20000400000 */
[----:B------:R-:W-:Y:S01]  /*6b50*/  FADD R200, R200, R199 ;  /* 0x000000c7c8c87221 */ /* 0x000fe20000000000 */
[----:B------:R-:W-:Y:S01]  /*6b60*/  F2FP.F16.F32.PACK_AB R133, R155, R130 ;  /* 0x000000829b85723e */ /* 0x000fe200000000ff */
[----:B------:R-:W-:Y:S01]  /*6b70*/  FMUL R26, R26, R181 ;  /* 0x000000b51a1a7220 */ /* 0x000fe20000400000 */
[----:B------:R-:W-:Y:S01]  /*6b80*/  FFMA R5, R146, R5, R171 ;  /* 0x0000000592057223 */ /* 0x000fe200000000ab */
[----:B------:R-:W-:Y:S01]  /*6b90*/  SHF.L.U32 R171, R184, 0x1f, RZ ;  /* 0x0000001fb8ab7819 */ /* 0x000fe200000006ff */
[----:B------:R-:W-:Y:S01]  /*6ba0*/  FADD R200, R201, R200 ;  /* 0x000000c8c9c87221 */ /* 0x000fe20000000000 */
[----:B------:R-:W-:Y:S01]  /*6bb0*/  F2FP.F16.F32.PACK_AB R136, R136, R137 ;  /* 0x000000898888723e */ /* 0x000fe200000000ff */
[----:B------:R-:W-:Y:S01]  /*6bc0*/  FMUL R24, R24, R146 ;  /* 0x0000009218187220 */ /* 0x000fe20000400000 */
[----:B------:R1:W2:Y:S01]  /*6bd0*/  SYNCS.PHASECHK.TRANS64.TRYWAIT P2, [UR10+0x4c400], R171 ;  /* 0x04c400abff0075a7 */ /* 0x0002a2000804014a */
[----:B------:R-:W-:Y:S01]  /*6be0*/  F2FP.F16.F32.PACK_AB R130, R125, R156 ;  /* 0x0000009c7d82723e */ /* 0x000fe200000000ff */
[-C--:B------:R-:W-:Y:S01]  /*6bf0*/  FMUL R25, R25, R146.reuse ;  /* 0x0000009219197220 */ /* 0x080fe20000400000 */
        /* <DEDUP_REMOVED lines=45> */
[----:B------:R-:W-:Y:S01]  /*6ed0*/  FMUL R117, R117, R146 ;  /* 0x0000009275757220 */ /* 0x000fe20000400000 */
[----:B------:R-:W-:Y:S01]  /*6ee0*/  F2FP.F16.F32.PACK_AB R149, R126, R149 ;  /* 0x000000957e95723e */ /* 0x000fe200000000ff */
[----:B------:R-:W-:Y:S01]  /*6ef0*/  FFMA R4, R181, R4, R200 ;  /* 0x00000004b5047223 */ /* 0x000fe200000000c8 */
[----:B------:R-:W-:Y:S01]  /*6f00*/  F2FP.F16.F32.PACK_AB R151, R177, R144 ;  /* 0x00000090b197723e */ /* 0x000fe200000000ff */
[----:B------:R-:W-:Y:S01]  /*6f10*/  FMUL R27, R27, R181 ;  /* 0x000000b51b1b7220 */ /* 0x000fe20000400000 */
[----:B------:R-:W-:Y:S01]  /*6f20*/  F2FP.F16.F32.PACK_AB R137, R172, R131 ;  /* 0x00000083ac89723e */ /* 0x000fe200000000ff */
[----:B------:R-:W-:Y:S01]  /*6f30*/  FMUL R30, R30, R181 ;  /* 0x000000b51e1e7220 */ /* 0x000fe20000400000 */
[----:B------:R-:W-:Y:S01]  /*6f40*/  F2FP.F16.F32.PACK_AB R125, R162, R127 ;  /* 0x0000007fa27d723e */ /* 0x000fe200000000ff */
[----:B------:R-:W-:Y:S01]  /*6f50*/  FMUL R31, R31, R181 ;  /* 0x000000b51f1f7220 */ /* 0x000fe20000400000 */
[----:B------:R-:W-:Y:S01]  /*6f60*/  F2FP.F16.F32.PACK_AB R148, R191, R195 ;  /* 0x000000c3bf94723e */ /* 0x000fe200000000ff */
[----:B------:R-:W-:Y:S01]  /*6f70*/  FMUL R34, R34, R181 ;  /* 0x000000b522227220 */ /* 0x000fe20000400000 */
        /* <DEDUP_REMOVED lines=44> */
[----:B------:R-:W-:-:S02]  /*7240*/  F2FP.F16.F32.PACK_AB R144, R15, R194 ;  /* 0x000000c20f90723e */ /* 0x000fc400000000ff */
[----:B------:R-:W-:Y:S02]  /*7250*/  F2FP.F16.F32.PACK_AB R146, R20, R193 ;  /* 0x000000c11492723e */ /* 0x000fe400000000ff */
[----:B------:R-:W-:Y:S02]  /*7260*/  F2FP.F16.F32.PACK_AB R142, R21, R192 ;  /* 0x000000c0158e723e */ /* 0x000fe400000000ff */
[----:B------:R-:W-:Y:S02]  /*7270*/  F2FP.F16.F32.PACK_AB R143, R168, R143 ;  /* 0x0000008fa88f723e */ /* 0x000fe400000000ff */
[----:B------:R-:W-:Y:S02]  /*7280*/  F2FP.F16.F32.PACK_AB R139, R176, R139 ;  /* 0x0000008bb08b723e */ /* 0x000fe400000000ff */
[----:B------:R-:W-:Y:S02]  /*7290*/  F2FP.F16.F32.PACK_AB R135, R158, R135 ;  /* 0x000000879e87723e */ /* 0x000fe400000000ff */
[----:B------:R-:W-:-:S02]  /*72a0*/  F2FP.F16.F32.PACK_AB R129, R163, R166 ;  /* 0x000000a6a381723e */ /* 0x000fc400000000ff */
[----:B------:R-:W-:Y:S02]  /*72b0*/  F2FP.F16.F32.PACK_AB R131, R154, R159 ;  /* 0x0000009f9a83723e */ /* 0x000fe400000000ff */
[----:B------:R-:W-:Y:S02]  /*72c0*/  F2FP.F16.F32.PACK_AB R126, R152, R14 ;  /* 0x0000000e987e723e */ /* 0x000fe400000000ff */
[----:B------:R-:W-:Y:S02]  /*72d0*/  F2FP.F16.F32.PACK_AB R127, R13, R10 ;  /* 0x0000000a0d7f723e */ /* 0x000fe400000000ff */
[----:B------:R-:W-:Y:S01]  /*72e0*/  F2FP.F16.F32.PACK_AB R121, R11, R170 ;  /* 0x000000aa0b79723e */ /* 0x000fe200000000ff */
[----:B-12---:R-:W-:Y:S06]  /*72f0*/  @!P0 BRA `(.L_x_29) ;  /* 0x0000000000048947 */ /* 0x006fec0003800000 */
[----:B------:R-:W-:Y:S01]  /*7300*/  BPT.TRAP 0x1 ;  /* 0x000000040000795c */ /* 0x000fe20000300000 */
.L_x_29:
[----:B------:R-:W-:Y:S05]  /*7310*/  @P2 BRA `(.L_x_30) ;  /* 0x0000000000082947 */ /* 0x000fea0003800000 */
[----:B------:R-:W1:Y:S02]  /*7320*/  SYNCS.PHASECHK.TRANS64.TRYWAIT P2, [UR10+0x4c400], R171 ;  /* 0x04c400abff0075a7 */ /* 0x000e64000804014a */
[----:B-1----:R-:W-:Y:S05]  /*7330*/  @!P2 BRA `(.L_x_31) ;  /* 0x000000840068a947 */ /* 0x002fea0003800000 */
.L_x_30:
[----:B------:R-:W-:Y:S01]  /*7340*/  UIMAD UR14, UR6, 0xc00, UR7 ;  /* 0x00000c00060e78a4 */ /* 0x000fe2000f8e0207 */
[----:B------:R-:W-:Y:S01]  /*7350*/  WARPGROUP.ARRIVE ;  /* 0x00000000000079c5 */ /* 0x000fe20000000000 */
[----:B------:R-:W-:Y:S01]  /*7360*/  UMOV UR11, 0x40000040 ;  /* 0x40000040000b7882 */ /* 0x000fe20000000000 */
[----:B------:R-:W-:-:S04]  /*7370*/  F2FP.F16.F32.PACK_AB R123, R167, R174 ;  /* 0x000000aea77b723e */ /* 0x000fc800000000ff */
[----:B------:R-:W-:Y:S02]  /*7380*/  UMOV UR10, UR14 ;  /* 0x0000000e000a7c82 */ /* 0x000fe40008000000 */
        /* <DEDUP_REMOVED lines=39> */
.L_x_32:
[----:B------:R-:W-:-:S04]  /*7600*/  ULEA UR10, UR4, UR38, 0x3 ;  /* 0x00000026040a7291 */ /* 0x000fc8000f8e183f */
[----:B------:R-:W-:-:S04]  /*7610*/  UIADD3 UR10, UR10, 0x4c428, URZ ;  /* 0x0004c4280a0a7890 */ /* 0x000fc8000fffe03f */
[----:B------:R-:W-:-:S09]  /*7620*/  UPRMT UR10, URZ, 0x654, UR10 ;  /* 0x000006543f0a7896 */ /* 0x000fd2000800000a */
[----:B------:R-:W-:Y:S01]  /*7630*/  SYNCS.ARRIVE.TRANS64.RED.A1T0 RZ, [UR10], RZ ;  /* 0x000000ffffff79a7 */ /* 0x000fe2000810040a */
[----:B------:R-:W-:Y:S05]  /*7640*/  @P1 BRA `(.L_x_33) ;  /* 0x0000000000041947 */ /* 0x000fea0003800000 */
[----:B------:R-:W-:Y:S01]  /*7650*/  BPT.TRAP 0x1 ;  /* 0x000000040000795c */ /* 0x000fe20000300000 */
.L_x_33:
[----:B------:R-:W-:-:S04]  /*7660*/  UIADD3 UR4, UR4, 0x1, URZ ;  /* 0x0000000104047890 */ /* 0x000fc8000fffe03f */
[----:B------:R-:W-:-:S04]  /*7670*/  UISETP.NE.AND UP0, UPT, UR4, 0x5, UPT ;  /* 0x000000050400788c */ /* 0x000fc8000bf05270 */
[----:B------:R-:W-:Y:S01]  /*7680*/  USEL UR10, UR4, URZ, UP0 ;  /* 0x0000003f040a7287 */ /* 0x000fe20008000000 */
[----:B------:R-:W-:Y:S11]  /*7690*/  @!P0 BRA `(.L_x_34) ;  /* 0x0000000000048947 */ /* 0x000ff60003800000 */
[----:B------:R-:W-:Y:S01]  /*76a0*/  BPT.TRAP 0x1 ;  /* 0x000000040000795c */ /* 0x000fe20000300000 */
.L_x_34:
[----:B------:R-:W-:-:S04]  /*76b0*/  ULEA UR4, UR10, UR38, 0x3 ;  /* 0x000000260a047291 */ /* 0x000fc8000f8e183f */
[----:B------:R-:W-:-:S04]  /*76c0*/  UIADD3 UR4, UR4, 0x4c428, URZ ;  /* 0x0004c42804047890 */ /* 0x000fc8000fffe03f */
[----:B------:R-:W-:-:S09]  /*76d0*/  UPRMT UR4, URZ, 0x654, UR4 ;  /* 0x000006543f047896 */ /* 0x000fd20008000004 */
[----:B------:R-:W-:Y:S01]  /*76e0*/  SYNCS.ARRIVE.TRANS64.RED.A1T0 RZ, [UR4], RZ ;  /* 0x000000ffffff79a7 */ /* 0x000fe20008100404 */
[----:B------:R-:W-:Y:S05]  /*76f0*/  @P1 BRA `(.L_x_35) ;  /* 0x0000000000041947 */ /* 0x000fea0003800000 */
[----:B------:R-:W-:Y:S01]  /*7700*/  BPT.TRAP 0x1 ;  /* 0x000000040000795c */ /* 0x000fe20000300000 */
.L_x_35:
[----:B------:R-:W-:Y:S01]  /*7710*/  UIADD3 UR6, UR6, 0x1, URZ ;  /* 0x0000000106067890 */ /* 0x000fe2000fffe03f */
[C---:B------:R-:W-:Y:S01]  /*7720*/  ISETP.GT.AND P2, PT, R9.reuse, 0x2, PT ;  /* 0x000000020900780c */ /* 0x040fe20003f44270 */
[----:B------:R-:W-:Y:S01]  /*7730*/  UIADD3 UR4, UR10, 0x1, URZ ;  /* 0x000000010a047890 */ /* 0x000fe2000fffe03f */
[----:B------:R-:W-:Y:S01]  /*7740*/  IADD3 R9, R9, -0x1, RZ ;  /* 0xffffffff09097810 */ /* 0x000fe20007ffe0ff */
[----:B------:R-:W-:Y:S01]  /*7750*/  UISETP.NE.AND UP1, UPT, UR6, 0x5, UPT ;  /* 0x000000050600788c */ /* 0x000fe2000bf25270 */
[----:B------:R-:W-:Y:S01]  /*7760*/  IADD3 R3, R3, 0x80, RZ ;  /* 0x0000008003037810 */ /* 0x000fe20007ffe0ff */
[----:B------:R-:W-:Y:S01]  /*7770*/  UISETP.NE.AND UP0, UPT, UR4, 0x5, UPT ;  /* 0x000000050400788c */ /* 0x000fe2000bf05270 */
[----:B------:R-:W-:Y:S01]  /*7780*/  IMAD.MOV.U32 R11, RZ, RZ, R8 ;  /* 0x000000ffff0b7224 */ /* 0x000fe200078e0008 */
[----:B------:R-:W-:Y:S01]  /*7790*/  USEL UR10, URZ, 0x1, UP1 ;  /* 0x000000013f0a7887 */ /* 0x000fe20008800000 */
[----:B------:R-:W-:Y:S01]  /*77a0*/  MOV R13, R12 ;  /* 0x0000000c000d7202 */ /* 0x000fe20000000f00 */
[----:B------:R-:W-:-:S02]  /*77b0*/  USEL UR4, UR4, URZ, UP0 ;  /* 0x0000003f04047287 */ /* 0x000fc40008000000 */
[----:B------:R-:W-:Y:S02]  /*77c0*/  USEL UR37, UR6, URZ, UP1 ;  /* 0x0000003f06257287 */ /* 0x000fe40008800000 */
[----:B------:R-:W-:Y:S01]  /*77d0*/  LOP3.LUT R184, R184, UR10, RZ, 0x3c, !PT ;  /* 0x0000000ab8b87c12 */ /* 0x000fe2000f8e3cff */
[----:B------:R-:W-:Y:S09]  /*77e0*/  @P2 BRA `(.L_x_36) ;  /* 0xffffffd000102947 */ /* 0x000ff2000383ffff */
.L_x_25:
[----:B------:R-:W-:-:S13]  /*77f0*/  ISETP.GE.AND P2, PT, R9, 0x1, PT ;  /* 0x000000010900780c */ /* 0x000fda0003f46270 */
[----:B------:R-:W-:Y:S05]  /*7800*/  @!P2 BRA `(.L_x_37) ;  /* 0x000000380080a947 */ /* 0x000fea0003800000 */
[----:B------:R-:W-:Y:S01]  /*7810*/  MOV R11, R8 ;  /* 0x00000008000b7202 */ /* 0x000fe20000000f00 */
[----:B------:R-:W-:Y:S01]  /*7820*/  ULDC UR5, c[0x0][0x604] ;  /* 0x0001810000057ab9 */ /* 0x000fe20000000800 */
[----:B-1----:R-:W-:-:S07]  /*7830*/  MOV R10, R12 ;  /* 0x0000000c000a7202 */ /* 0x002fce0000000f00 */
.L_x_48:
[----:B------:R-:W-:Y:S05]  /*7840*/  @!P0 BRA `(.L_x_38) ;  /* 0x0000000000048947 */ /* 0x000fea0003800000 */
[----:B------:R-:W-:Y:S01]  /*7850*/  BPT.TRAP 0x1 ;  /* 0x000000040000795c */ /* 0x000fe20000300000 */
.L_x_38:
[----:B------:R-:W-:Y:S01]  /*7860*/  ULEA UR6, UR37, UR38, 0x3 ;  /* 0x0000002625067291 */ /* 0x000fe2000f8e183f */
[----:B------:R-:W-:-:S08]  /*7870*/  SHF.L.U32 R8, R184, 0x1f, RZ ;  /* 0x0000001fb8087819 */ /* 0x000fd000000006ff */
[----:B------:R-:W1:Y:S02]  /*7880*/  SYNCS.PHASECHK.TRANS64.TRYWAIT P2, [UR6+0x4c400], R8 ;  /* 0x04c40008ff0075a7 */ /* 0x000e640008040146 */
[----:B-1----:R-:W-:Y:S05]  /*7890*/  @!P2 BRA `(.L_x_39) ;  /* 0x000000800028a947 */ /* 0x002fea0003800000 */
.L_x_135:
        /* <DEDUP_REMOVED lines=74> */
.L_x_40:
[----:B-1----:R-:W-:Y:S01]  /*7d40*/  IMAD R8, R23, 0x40, R186 ;  /* 0x0000004017087824 */ /* 0x002fe200078e02ba */
[C---:B------:R-:W-:Y:S01]  /*7d50*/  IADD3 R13, R3.reuse, 0x1, RZ ;  /* 0x00000001030d7810 */ /* 0x040fe20007ffe0ff */
[C---:B------:R-:W-:Y:S01]  /*7d60*/  VIADD R191, R3.reuse, 0x10 ;  /* 0x0000001003bf7836 */ /* 0x040fe20000000000 */
[C---:B------:R-:W-:Y:S01]  /*7d70*/  IADD3 R15, R3.reuse, 0x8, RZ ;  /* 0x00000008030f7810 */ /* 0x040fe20007ffe0ff */
[----:B------:R-:W-:Y:S01]  /*7d80*/  ULEA UR10, UR6, UR38, 0x3 ;  /* 0x00000026060a7291 */ /* 0x000fe2000f8e183f */
[C---:B------:R-:W-:Y:S02]  /*7d90*/  ISETP.GE.AND P2, PT, R8.reuse, R3, PT ;  /* 0x000000030800720c */ /* 0x040fe40003f46270 */
[----:B------:R-:W-:Y:S02]  /*7da0*/  ISETP.GE.AND P3, PT, R8, R13, PT ;  /* 0x0000000d0800720c */ /* 0x000fe40003f66270 */
[----:B------:R-:W-:Y:S02]  /*7db0*/  FSEL R120, R120, -INF , P2 ;  /* 0xff80000078787808 */ /* 0x000fe40001000000 */
[----:B------:R-:W-:-:S02]  /*7dc0*/  IADD3 R21, R3, 0x9, RZ ;  /* 0x0000000903157810 */ /* 0x000fc40007ffe0ff */
[----:B------:R-:W-:Y:S02]  /*7dd0*/  ISETP.GE.AND P2, PT, R8, R15, PT ;  /* 0x0000000f0800720c */ /* 0x000fe40003f46270 */
[----:B------:R-:W-:Y:S02]  /*7de0*/  FSEL R121, R121, -INF , P3 ;  /* 0xff80000079797808 */ /* 0x000fe40001800000 */
[----:B------:R-:W-:Y:S02]  /*7df0*/  FMNMX R12, R120, R11, !PT ;  /* 0x0000000b780c7209 */ /* 0x000fe40007800000 */
[----:B------:R-:W-:Y:S02]  /*7e00*/  ISETP.GE.AND P3, PT, R8, R21, PT ;  /* 0x000000150800720c */ /* 0x000fe40003f66270 */
[----:B------:R-:W-:Y:S02]  /*7e10*/  FSEL R124, R124, -INF , P2 ;  /* 0xff8000007c7c7808 */ /* 0x000fe40001000000 */
[----:B------:R-:W-:-:S02]  /*7e20*/  FMNMX R195, R121, R12, !PT ;  /* 0x0000000c79c37209 */ /* 0x000fc40007800000 */
[----:B------:R-:W-:Y:S02]  /*7e30*/  IADD3 R193, R3, 0x11, RZ ;  /* 0x0000001103c17810 */ /* 0x000fe40007ffe0ff */
[----:B------:R-:W-:Y:S02]  /*7e40*/  ISETP.GE.AND P2, PT, R8, R191, PT ;  /* 0x000000bf0800720c */ /* 0x000fe40003f46270 */
[----:B------:R-:W-:Y:S02]  /*7e50*/  FSEL R125, R125, -INF , P3 ;  /* 0xff8000007d7d7808 */ /* 0x000fe40001800000 */
[----:B------:R-:W-:Y:S02]  /*7e60*/  FMNMX R12, R124, R195, !PT ;  /* 0x000000c37c0c7209 */ /* 0x000fe40007800000 */
[----:B------:R-:W-:Y:S02]  /*7e70*/  IADD3 R195, R3, 0x18, RZ ;  /* 0x0000001803c37810 */ /* 0x000fe40007ffe0ff */
[----:B------:R-:W-:-:S02]  /*7e80*/  ISETP.GE.AND P3, PT, R8, R193, PT ;  /* 0x000000c10800720c */ /* 0x000fc40003f66270 */
[----:B------:R-:W-:Y:S02]  /*7e90*/  FSEL R128, R128, -INF , P2 ;  /* 0xff80000080807808 */ /* 0x000fe40001000000 */
[----:B------:R-:W-:Y:S02]  /*7ea0*/  FMNMX R199, R125, R12, !PT ;  /* 0x0000000c7dc77209 */ /* 0x000fe40007800000 */
[----:B------:R-:W-:Y:S02]  /*7eb0*/  IADD3 R197, R3, 0x19, RZ ;  /* 0x0000001903c57810 */ /* 0x000fe40007ffe0ff */
[----:B------:R-:W-:Y:S02]  /*7ec0*/  ISETP.GE.AND P2, PT, R8, R195, PT ;  /* 0x000000c30800720c */ /* 0x000fe40003f46270 */
[----:B------:R-:W-:Y:S02]  /*7ed0*/  FSEL R129, R129, -INF , P3 ;  /* 0xff80000081817808 */ /* 0x000fe40001800000 */
[----:B------:R-:W-:Y:S01]  /*7ee0*/  FMNMX R12, R128, R199, !PT ;  /* 0x000000c7800c7209 */ /* 0x000fe20007800000 */
[----:B------:R-:W-:Y:S01]  /*7ef0*/  VIADD R199, R3, 0x20 ;  /* 0x0000002003c77836 */ /* 0x000fe20000000000 */
[----:B------:R-:W-:-:S02]  /*7f00*/  ISETP.GE.AND P3, PT, R8, R197, PT ;  /* 0x000000c50800720c */ /* 0x000fc40003f66270 */
[----:B------:R-:W-:Y:S02]  /*7f10*/  FSEL R132, R132, -INF , P2 ;  /* 0xff80000084847808 */ /* 0x000fe40001000000 */
[----:B------:R-:W-:Y:S02]  /*7f20*/  FMNMX R203, R129, R12, !PT ;  /* 0x0000000c81cb7209 */ /* 0x000fe40007800000 */
[----:B------:R-:W-:Y:S02]  /*7f30*/  IADD3 R201, R3, 0x21, RZ ;  /* 0x0000002103c97810 */ /* 0x000fe40007ffe0ff */
        /* <DEDUP_REMOVED lines=10> */
[----:B------:R-:W-:Y:S01]  /*7fe0*/  FMNMX R12, R136, R207, !PT ;  /* 0x000000cf880c7209 */ /* 0x000fe20007800000 */
[----:B------:R-:W-:Y:S01]  /*7ff0*/  VIADD R207, R3, 0x30 ;  /* 0x0000003003cf7836 */ /* 0x000fe20000000000 */
[----:B------:R-:W-:Y:S02]  /*8000*/  ISETP.GE.AND P3, PT, R8, R205, PT ;  /* 0x000000cd0800720c */ /* 0x000fe40003f66270 */
[----:B------:R-:W-:Y:S02]  /*8010*/  FSEL R140, R140, -INF , P2 ;  /* 0xff8000008c8c7808 */ /* 0x000fe40001000000 */
[----:B------:R-:W-:Y:S02]  /*8020*/  FMNMX R211, R137, R12, !PT ;  /* 0x0000000c89d37209 */ /* 0x000fe40007800000 */
[----:B------:R-:W-:-:S02]  /*8030*/  IADD3 R209, R3, 0x31, RZ ;  /* 0x0000003103d17810 */ /* 0x000fc40007ffe0ff */
[----:B------:R-:W-:Y:S02]  /*8040*/  ISETP.GE.AND P2, PT, R8, R207, PT ;  /* 0x000000cf0800720c */ /* 0x000fe40003f46270 */
[----:B------:R-:W-:Y:S02]  /*8050*/  FSEL R141, R141, -INF , P3 ;  /* 0xff8000008d8d7808 */ /* 0x000fe40001800000 */
[----:B------:R-:W-:Y:S02]  /*8060*/  FMNMX R12, R140, R211, !PT ;  /* 0x000000d38c0c7209 */ /* 0x000fe40007800000 */
[----:B------:R-:W-:Y:S02]  /*8070*/  IADD3 R211, R3, 0x38, RZ ;  /* 0x0000003803d37810 */ /* 0x000fe40007ffe0ff */
[----:B------:R-:W-:Y:S02]  /*8080*/  ISETP.GE.AND P3, PT, R8, R209, PT ;  /* 0x000000d10800720c */ /* 0x000fe40003f66270 */
[----:B------:R-:W-:-:S02]  /*8090*/  FSEL R144, R144, -INF , P2 ;  /* 0xff80000090907808 */ /* 0x000fc40001000000 */
        /* <DEDUP_REMOVED lines=19> */
[----:B------:R-:W-:Y:S01]  /*81d0*/  FSEL R12, R153, -INF , P3 ;  /* 0xff800000990c7808 */ /* 0x000fe20001800000 */
[C---:B------:R-:W-:Y:S01]  /*81e0*/  VIADD R153, R3.reuse, 0x50 ;  /* 0x0000005003997836 */ /* 0x040fe20000000000 */
[----:B------:R-:W-:Y:S02]  /*81f0*/  FMNMX R223, R152, R223, !PT ;  /* 0x000000df98df7209 */ /* 0x000fe40007800000 */
        /* <DEDUP_REMOVED lines=13> */
[----:B------:R-:W-:Y:S01]  /*82d0*/  FSEL R14, R161, -INF , P3 ;  /* 0xff800000a10e7808 */ /* 0x000fe20001800000 */
[----:B------:R-:W-:Y:S01]  /*82e0*/  VIADD R161, R3, 0x60 ;  /* 0x0000006003a17836 */ /* 0x000fe20000000000 */
[----:B------:R-:W-:Y:S02]  /*82f0*/  FMNMX R229, R160, R229, !PT ;  /* 0x000000e5a0e57209 */ /* 0x000fe40007800000 */
        /* <DEDUP_REMOVED lines=30> */
[----:B------:R-:W-:Y:S02]  /*84e0*/  FMNMX R194, R176, R194, !PT ;  /* 0x000000c2b0c27209 */ /* 0x000fe40007800000 */
[----:B------:R-:W-:-:S02]  /*84f0*/  ISETP.GE.AND P3, PT, R8, R192, PT ;  /* 0x000000c00800720c */ /* 0x000fc40003f66270 */
[----:B------:R-:W-:Y:S02]  /*8500*/  FSEL R180, R180, -INF , P2 ;  /* 0xff800000b4b47808 */ /* 0x000fe40001000000 */
[----:B------:R-:W-:Y:S02]  /*8510*/  FMNMX R194, R177, R194, !PT ;  /* 0x000000c2b1c27209 */ /* 0x000fe40007800000 */
[----:B------:R-:W-:Y:S02]  /*8520*/  FSEL R181, R181, -INF , P3 ;  /* 0xff800000b5b57808 */ /* 0x000fe40001800000 */
[----:B------:R-:W-:-:S04]  /*8530*/  FMNMX R194, R180, R194, !PT ;  /* 0x000000c2b4c27209 */ /* 0x000fc80007800000 */
[----:B------:R-:W-:Y:S01]  /*8540*/  FMNMX R196, R181, R194, !PT ;  /* 0x000000c2b5c47209 */ /* 0x000fe20007800000 */
[----:B------:R-:W-:-:S04]  /*8550*/  VIADD R194, R8, 0x8 ;  /* 0x0000000808c27836 */ /* 0x000fc80000000000 */
[----:B------:R-:W1:Y:S01]  /*8560*/  SHFL.BFLY PT, R198, R196, 0x1, 0x1f ;  /* 0x0c201f00c4c67f89 */ /* 0x000e6200000e0000 */
[C---:B------:R-:W-:Y:S02]  /*8570*/  ISETP.GE.AND P5, PT, R194.reuse, R13, PT ;  /* 0x0000000dc200720c */ /* 0x040fe40003fa6270 */
[C---:B------:R-:W-:Y:S02]  /*8580*/  ISETP.GE.AND P6, PT, R194.reuse, R193, PT ;  /* 0x000000c1c200720c */ /* 0x040fe40003fc6270 */
[C---:B------:R-:W-:Y:S02]  /*8590*/  ISETP.GE.AND P4, PT, R194.reuse, R191, PT ;  /* 0x000000bfc200720c */ /* 0x040fe40003f86270 */
[----:B------:R-:W-:Y:S02]  /*85a0*/  FSEL R131, R131, -INF , P6 ;  /* 0xff80000083837808 */ /* 0x000fe40003000000 */
[C---:B------:R-:W-:Y:S02]  /*85b0*/  ISETP.GE.AND P6, PT, R194.reuse, R203, PT ;  /* 0x000000cbc200720c */ /* 0x040fe40003fc6270 */
[----:B------:R-:W-:-:S02]  /*85c0*/  ISETP.GE.AND P3, PT, R194, R15, PT ;  /* 0x0000000fc200720c */ /* 0x000fc40003f66270 */
[----:B------:R-:W-:Y:S02]  /*85d0*/  FSEL R142, R142, -INF , P6 ;  /* 0xff8000008e8e7808 */ /* 0x000fe40003000000 */
[----:B------:R-:W-:Y:S02]  /*85e0*/  ISETP.GE.AND P6, PT, R194, R213, PT ;  /* 0x000000d5c200720c */ /* 0x000fe40003fc6270 */
[----:B------:R-:W-:Y:S02]  /*85f0*/  FSEL R130, R130, -INF , P4 ;  /* 0xff80000082827808 */ /* 0x000fe40002000000 */
[C---:B------:R-:W-:Y:S02]  /*8600*/  ISETP.GE.AND P2, PT, R194.reuse, R21, PT ;  /* 0x00000015c200720c */ /* 0x040fe40003f46270 */
[----:B------:R-:W-:Y:S02]  /*8610*/  ISETP.GE.AND P4, PT, R194, R201, PT ;  /* 0x000000c9c200720c */ /* 0x000fe40003f86270 */
[----:B------:R-:W-:-:S02]  /*8620*/  FSEL R126, R126, -INF , P3 ;  /* 0xff8000007e7e7808 */ /* 0x000fc40001800000 */
[----:B-1----:R-:W-:Y:S02]  /*8630*/  FMNMX R198, R196, R198, !PT ;  /* 0x000000c6c4c67209 */ /* 0x002fe40007800000 */
[----:B------:R-:W-:Y:S02]  /*8640*/  FSEL R151, R151, -INF , P6 ;  /* 0xff80000097977808 */ /* 0x000fe40003000000 */
[C---:B------:R-:W-:Y:S01]  /*8650*/  ISETP.GE.AND P3, PT, R194.reuse, R197, PT ;  /* 0x000000c5c200720c */ /* 0x040fe20003f66270 */
[----:B------:R-:W1:Y:S01]  /*8660*/  SHFL.BFLY PT, R13, R198, 0x2, 0x1f ;  /* 0x0c401f00c60d7f89 */ /* 0x000e6200000e0000 */
[----:B------:R-:W-:Y:S02]  /*8670*/  FSEL R127, R127, -INF , P2 ;  /* 0xff8000007f7f7808 */ /* 0x000fe40001000000 */
[----:B------:R-:W-:Y:S02]  /*8680*/  FSEL R139, R139, -INF , P4 ;  /* 0xff8000008b8b7808 */ /* 0x000fe40002000000 */
[----:B------:R-:W-:-:S02]  /*8690*/  ISETP.GE.AND P2, PT, R194, R199, PT ;  /* 0x000000c7c200720c */ /* 0x000fc40003f46270 */
[C---:B------:R-:W-:Y:S02]  /*86a0*/  ISETP.GE.AND P4, PT, R194.reuse, R211, PT ;  /* 0x000000d3c200720c */ /* 0x040fe40003f86270 */
[----:B------:R-:W-:Y:S02]  /*86b0*/  FSEL R135, R135, -INF , P3 ;  /* 0xff80000087877808 */ /* 0x000fe40001800000 */
[----:B------:R-:W-:Y:S02]  /*86c0*/  ISETP.GE.AND P3, PT, R194, R207, PT ;  /* 0x000000cfc200720c */ /* 0x000fe40003f66270 */
[----:B------:R-:W-:Y:S02]  /*86d0*/  FSEL R138, R138, -INF , P2 ;  /* 0xff8000008a8a7808 */ /* 0x000fe40001000000 */
[----:B------:R-:W-:Y:S02]  /*86e0*/  FSEL R150, R150, -INF , P4 ;  /* 0xff80000096967808 */ /* 0x000fe40002000000 */
[----:B------:R-:W-:-:S02]  /*86f0*/  FSEL R123, R123, -INF , P5 ;  /* 0xff8000007b7b7808 */ /* 0x000fc40002800000 */
[C---:B------:R-:W-:Y:S02]  /*8700*/  ISETP.GE.AND P2, PT, R194.reuse, R209, PT ;  /* 0x000000d1c200720c */ /* 0x040fe40003f46270 */
[C---:B------:R-:W-:Y:S02]  /*8710*/  ISETP.GE.AND P4, PT, R194.reuse, R219, PT ;  /* 0x000000dbc200720c */ /* 0x040fe40003f86270 */
[----:B------:R-:W-:Y:S02]  /*8720*/  ISETP.GE.AND P5, PT, R194, R195, PT ;  /* 0x000000c3c200720c */ /* 0x000fe40003fa6270 */
[----:B-1----:R-:W-:Y:S02]  /*8730*/  FMNMX R8, R198, R13, !PT ;  /* 0x0000000dc6087209 */ /* 0x002fe40007800000 */
[----:B------:R-:W-:Y:S02]  /*8740*/  FSEL R146, R146, -INF , P3 ;  /* 0xff80000092927808 */ /* 0x000fe40001800000 */
[----:B------:R-:W-:-:S02]  /*8750*/  FSETP.NEU.AND P6, PT, R8, -INF , PT ;  /* 0xff8000000800780b */ /* 0x000fc40003fcd000 */
[----:B------:R-:W-:Y:S02]  /*8760*/  ISETP.GE.AND P3, PT, R194, R217, PT ;  /* 0x000000d9c200720c */ /* 0x000fe40003f66270 */
[----:B------:R-:W-:Y:S02]  /*8770*/  FSEL R196, R8, RZ, P6 ;  /* 0x000000ff08c47208 */ /* 0x000fe40003000000 */
[----:B------:R-:W-:Y:S02]  /*8780*/  ISETP.GE.AND P6, PT, R194, R223, PT ;  /* 0x000000dfc200720c */ /* 0x000fe40003fc6270 */
[----:B------:R-:W-:Y:S01]  /*8790*/  FSEL R147, R147, -INF , P2 ;  /* 0xff80000093937808 */ /* 0x000fe20001000000 */
[C---:B------:R-:W-:Y:S01]  /*87a0*/  FMUL R13, R196.reuse, UR5 ;  /* 0x00000005c40d7c20 */ /* 0x040fe20008400000 */
[----:B------:R-:W-:Y:S01]  /*87b0*/  FSEL R159, R159, -INF , P4 ;  /* 0xff8000009f9f7808 */ /* 0x000fe20002000000 */
[----:B------:R-:W-:Y:S01]  /*87c0*/  FADD R196, -R196, R11 ;  /* 0x0000000bc4c47221 */ /* 0x000fe20000000100 */
[----:B------:R-:W-:Y:S01]  /*87d0*/  FSEL R134, R134, -INF , P5 ;  /* 0xff80000086867808 */ /* 0x000fe20002800000 */
[--C-:B------:R-:W-:Y:S01]  /*87e0*/  FFMA R15, R120, UR5, -R13.reuse ;  /* 0x00000005780f7c23 */ /* 0x100fe2000800080d */
[C---:B------:R-:W-:Y:S01]  /*87f0*/  ISETP.GE.AND P2, PT, R194.reuse, R221, PT ;  /* 0x000000ddc200720c */ /* 0x040fe20003f46270 */
[--C-:B------:R-:W-:Y:S01]  /*8800*/  FFMA R120, R121, UR5, -R13.reuse ;  /* 0x0000000579787c23 */ /* 0x100fe2000800080d */
[----:B------:R-:W-:Y:S01]  /*8810*/  ISETP.GE.AND P4, PT, R194, R161, PT ;  /* 0x000000a1c200720c */ /* 0x000fe20003f86270 */
[--C-:B------:R-:W-:Y:S01]  /*8820*/  FFMA R21, R124, UR5, -R13.reuse ;  /* 0x000000057c157c23 */ /* 0x100fe2000800080d */
[----:B------:R-:W-:Y:S01]  /*8830*/  ISETP.GE.AND P5, PT, R194, R205, PT ;  /* 0x000000cdc200720c */ /* 0x000fe20003fa6270 */
[--C-:B------:R-:W-:Y:S01]  /*8840*/  FFMA R121, R128, UR5, -R13.reuse ;  /* 0x0000000580797c23 */ /* 0x100fe2000800080d */
[----:B------:R-:W-:Y:S01]  /*8850*/  FSEL R163, R163, -INF , P6 ;  /* 0xff800000a3a37808 */ /* 0x000fe20003000000 */
[--C-:B------:R-:W-:Y:S01]  /*8860*/  FFMA R125, R125, UR5, -R13.reuse ;  /* 0x000000057d7d7c23 */ /* 0x100fe2000800080d */
[----:B------:R-:W-:Y:S01]  /*8870*/  FSEL R155, R155, -INF , P3 ;  /* 0xff8000009b9b7808 */ /* 0x000fe20001800000 */
        /* <DEDUP_REMOVED lines=9> */
[----:B------:R-:W-:Y:S01]  /*8910*/  FSEL R143, R143, -INF , P5 ;  /* 0xff8000008f8f7808 */ /* 0x000fe20002800000 */
[--C-:B------:R-:W-:Y:S01]  /*8920*/  FFMA R149, R149, UR5, -R13.reuse ;  /* 0x0000000595957c23 */ /* 0x100fe2000800080d */
[----:B------:R-:W-:Y:S01]  /*8930*/  ISETP.GE.AND P2, PT, R194, R225, PT ;  /* 0x000000e1c200720c */ /* 0x000fe20003f46270 */
[--C-:B------:R-:W-:Y:S01]  /*8940*/  FFMA R12, R12, UR5, -R13.reuse ;  /* 0x000000050c0c7c23 */ /* 0x100fe2000800080d */
[C---:B------:R-:W-:Y:S01]  /*8950*/  ISETP.GE.AND P4, PT, R194.reuse, R235, PT ;  /* 0x000000ebc200720c */ /* 0x040fe20003f86270 */
[--C-:B------:R-:W-:Y:S01]  /*8960*/  FFMA R157, R157, UR5, -R13.reuse ;  /* 0x000000059d9d7c23 */ /* 0x100fe2000800080d */
[----:B------:R-:W-:Y:S01]  /*8970*/  ISETP.GE.AND P5, PT, R194, R215, PT ;  /* 0x000000d7c200720c */ /* 0x000fe20003fa6270 */
[--C-:B------:R-:W-:Y:S01]  /*8980*/  FFMA R161, R160, UR5, -R13.reuse ;  /* 0x00000005a0a17c23 */ /* 0x100fe2000800080d */
[----:B------:R-:W-:Y:S01]  /*8990*/  FSEL R174, R174, -INF , P6 ;  /* 0xff800000aeae7808 */ /* 0x000fe20003000000 */
[--C-:B------:R-:W-:Y:S01]  /*89a0*/  FFMA R164, R164, UR5, -R13.reuse ;  /* 0x00000005a4a47c23 */ /* 0x100fe2000800080d */
[----:B------:R-:W-:Y:S01]  /*89b0*/  FSEL R167, R167, -INF , P3 ;  /* 0xff800000a7a77808 */ /* 0x000fe20001800000 */
[--C-:B------:R-:W-:Y:S01]  /*89c0*/  FFMA R165, R165, UR5, -R13.reuse ;  /* 0x00000005a5a57c23 */ /* 0x100fe2000800080d */
[----:B------:R-:W-:Y:S01]  /*89d0*/  FSETP.GEU.AND P6, PT, R120, -126, PT ;  /* 0xc2fc00007800780b */ /* 0x000fe20003fce000 */
        /* <DEDUP_REMOVED lines=8> */
[----:B------:R-:W-:Y:S01]  /*8a60*/  FFMA R180, R180, UR5, -R13 ;  /* 0x00000005b4b47c23 */ /* 0x000fe2000800080d */
[----:B------:R-:W-:Y:S01]  /*8a70*/  FSETP.GEU.AND P2, PT, R15, -126, PT ;  /* 0xc2fc00000f00780b */ /* 0x000fe20003f4e000 */
[----:B------:R-:W-:Y:S01]  /*8a80*/  FMUL R196, R196, UR5 ;  /* 0x00000005c4c47c20 */ /* 0x000fe20008400000 */
[----:B------:R-:W-:Y:S01]  /*8a90*/  ISETP.GE.AND P4, PT, R194, R3, PT ;  /* 0x00000003c200720c */ /* 0x000fe20003f86270 */
[----:B------:R-:W-:Y:S01]  /*8aa0*/  @!P6 FMUL R120, R120, 0.5 ;  /* 0x3f0000007878e820 */ /* 0x000fe20000400000 */
[----:B------:R-:W-:-:S02]  /*8ab0*/  ISETP.GE.AND P5, PT, R194, R153, PT ;  /* 0x00000099c200720c */ /* 0x000fc40003fa6270 */
[----:B------:R-:W-:Y:S02]  /*8ac0*/  FSEL R175, R175, -INF , P3 ;  /* 0xff800000afaf7808 */ /* 0x000fe40001800000 */
[----:B------:R-:W-:Y:S01]  /*8ad0*/  ISETP.GE.AND P3, PT, R194, R173, PT ;  /* 0x000000adc200720c */ /* 0x000fe20003f66270 */
[----:B------:R-:W1:Y:S01]  /*8ae0*/  MUFU.EX2 R120, R120 ;  /* 0x0000007800787308 */ /* 0x000e620000000800 */
[----:B------:R-:W-:Y:S02]  /*8af0*/  FSEL R173, R122, -INF , P4 ;  /* 0xff8000007aad7808 */ /* 0x000fe40002000000 */
[----:B------:R-:W-:Y:S01]  /*8b00*/  FSEL R162, R162, -INF , P5 ;  /* 0xff800000a2a27808 */ /* 0x000fe20002800000 */
[----:B------:R-:W-:Y:S01]  /*8b10*/  @!P2 FMUL R15, R15, 0.5 ;  /* 0x3f0000000f0fa820 */ /* 0x000fe20000400000 */
[----:B------:R-:W-:Y:S02]  /*8b20*/  ISETP.GE.AND P5, PT, R194, R229, PT ;  /* 0x000000e5c200720c */ /* 0x000fe40003fa6270 */
[----:B------:R-:W-:-:S02]  /*8b30*/  FMNMX R122, R173, R10, !PT ;  /* 0x0000000aad7a7209 */ /* 0x000fc40007800000 */
[----:B------:R-:W-:Y:S01]  /*8b40*/  FSEL R171, R171, -INF , P5 ;  /* 0xff800000abab7808 */ /* 0x000fe20002800000 */
[----:B------:R-:W2:Y:S01]  /*8b50*/  MUFU.EX2 R15, R15 ;  /* 0x0000000f000f7308 */ /* 0x000ea20000000800 */
[----:B------:R-:W-:Y:S02]  /*8b60*/  FSEL R182, R182, -INF , P3 ;  /* 0xff800000b6b67808 */ /* 0x000fe40001800000 */
[C---:B------:R-:W-:Y:S02]  /*8b70*/  ISETP.GE.AND P5, PT, R194.reuse, R237, PT ;  /* 0x000000edc200720c */ /* 0x040fe40003fa6270 */
[----:B------:R-:W-:Y:S02]  /*8b80*/  ISETP.GE.AND P3, PT, R194, R192, PT ;  /* 0x000000c0c200720c */ /* 0x000fe40003f66270 */
[----:B------:R-:W-:Y:S01]  /*8b90*/  FMNMX R153, R123, R122, !PT ;  /* 0x0000007a7b997209 */ /* 0x000fe20007800000 */
[----:B-1----:R-:W-:Y:S01]  /*8ba0*/  @!P6 FMUL R120, R120, R120 ;  /* 0x000000787878e220 */ /* 0x002fe20000400000 */
[----:B------:R-:W-:-:S02]  /*8bb0*/  FSEL R179, R179, -INF , P5 ;  /* 0xff800000b3b37808 */ /* 0x000fc40002800000 */
[----:B------:R-:W-:Y:S02]  /*8bc0*/  FSEL R183, R183, -INF , P3 ;  /* 0xff800000b7b77808 */ /* 0x000fe40001800000 */
[----:B------:R-:W-:Y:S02]  /*8bd0*/  FSETP.GEU.AND P5, PT, R21, -126, PT ;  /* 0xc2fc00001500780b */ /* 0x000fe40003fae000 */
[----:B------:R-:W-:Y:S02]  /*8be0*/  FSETP.GEU.AND P3, PT, R121, -126, PT ;  /* 0xc2fc00007900780b */ /* 0x000fe40003f6e000 */
[----:B------:R-:W-:Y:S01]  /*8bf0*/  FMNMX R128, R126, R153, !PT ;  /* 0x000000997e807209 */ /* 0x000fe20007800000 */
[----:B--2---:R-:W-:Y:S01]  /*8c00*/  @!P2 FMUL R15, R15, R15 ;  /* 0x0000000f0f0fa220 */ /* 0x004fe20000400000 */
[----:B------:R-:W-:Y:S02]  /*8c10*/  FSETP.GEU.AND P4, PT, R125, -126, PT ;  /* 0xc2fc00007d00780b */ /* 0x000fe40003f8e000 */
[----:B------:R-:W-:-:S02]  /*8c20*/  FMNMX R129, R127, R128, !PT ;  /* 0x000000807f817209 */ /* 0x000fc40007800000 */
[----:B------:R-:W-:Y:S02]  /*8c30*/  FSETP.GEU.AND P6, PT, R132, -126, PT ;  /* 0xc2fc00008400780b */ /* 0x000fe40003fce000 */
[----:B------:R-:W-:Y:S01]  /*8c40*/  FMNMX R128, R130, R129, !PT ;  /* 0x0000008182807209 */ /* 0x000fe20007800000 */
[----:B------:R-:W-:Y:S01]  /*8c50*/  @!P5 FMUL R21, R21, 0.5 ;  /* 0x3f0000001515d820 */ /* 0x000fe20000400000 */
[----:B------:R-:W-:Y:S01]  /*8c60*/  FSETP.GEU.AND P2, PT, R124, -126, PT ;  /* 0xc2fc00007c00780b */ /* 0x000fe20003f4e000 */
[----:B------:R-:W-:Y:S01]  /*8c70*/  @!P3 FMUL R121, R121, 0.5 ;  /* 0x3f0000007979b820 */ /* 0x000fe20000400000 */
[----:B------:R-:W-:Y:S01]  /*8c80*/  FMNMX R129, R131, R128, !PT ;  /* 0x0000008083817209 */ /* 0x000fe20007800000 */
[--C-:B------:R-:W-:Y:S02]  /*8c90*/  FFMA R128, R133, UR5, -R13.reuse ;  /* 0x0000000585807c23 */ /* 0x100fe4000800080d */
[----:B------:R-:W-:Y:S01]  /*8ca0*/  @!P4 FMUL R125, R125, 0.5 ;  /* 0x3f0000007d7dc820 */ /* 0x000fe20000400000 */
[----:B------:R-:W-:Y:S01]  /*8cb0*/  FMNMX R192, R134, R129, !PT ;  /* 0x0000008186c07209 */ /* 0x000fe20007800000 */
[----:B------:R-:W1:Y:S01]  /*8cc0*/  MUFU.EX2 R21, R21 ;  /* 0x0000001500157308 */ /* 0x000e620000000800 */
[--C-:B------:R-:W-:Y:S01]  /*8cd0*/  FFMA R129, R137, UR5, -R13.reuse ;  /* 0x0000000589817c23 */ /* 0x100fe2000800080d */
[----:B------:R-:W-:Y:S01]  /*8ce0*/  @!P6 FMUL R132, R132, 0.5 ;  /* 0x3f0000008484e820 */ /* 0x000fe20000400000 */
[----:B------:R-:W-:-:S03]  /*8cf0*/  FFMA R137, R140, UR5, -R13 ;  /* 0x000000058c897c23 */ /* 0x000fc6000800080d */
[----:B------:R-:W-:Y:S02]  /*8d00*/  @!P2 FMUL R124, R124, 0.5 ;  /* 0x3f0000007c7ca820 */ /* 0x000fe40000400000 */
[----:B------:R2:W3:Y:S08]  /*8d10*/  MUFU.EX2 R122, R125 ;  /* 0x0000007d007a7308 */ /* 0x0004f00000000800 */
[----:B------:R-:W4:Y:S01]  /*8d20*/  MUFU.EX2 R121, R121 ;  /* 0x0000007900797308 */ /* 0x000f220000000800 */
[----:B--2---:R-:W-:Y:S01]  /*8d30*/  FMNMX R125, R135, R192, !PT ;  /* 0x000000c0877d7209 */ /* 0x004fe20007800000 */
[----:B-1----:R-:W-:Y:S01]  /*8d40*/  @!P5 FMUL R21, R21, R21 ;  /* 0x000000151515d220 */ /* 0x002fe20000400000 */
[----:B------:R-:W-:-:S02]  /*8d50*/  FSETP.GEU.AND P5, PT, R128, -126, PT ;  /* 0xc2fc00008000780b */ /* 0x000fc40003fae000 */
[----:B------:R-:W-:-:S03]  /*8d60*/  FMNMX R192, R138, R125, !PT ;  /* 0x0000007d8ac07209 */ /* 0x000fc60007800000 */
[----:B------:R1:W2:Y:S01]  /*8d70*/  MUFU.EX2 R125, R132 ;  /* 0x00000084007d7308 */ /* 0x0002a20000000800 */
[----:B------:R-:W-:Y:S01]  /*8d80*/  FMNMX R133, R139, R192, !PT ;  /* 0x000000c08b857209 */ /* 0x000fe20007800000 */
[----:B---3--:R-:W-:Y:S01]  /*8d90*/  @!P4 FMUL R122, R122, R122 ;  /* 0x0000007a7a7ac220 */ /* 0x008fe20000400000 */
[----:B------:R-:W-:Y:S02]  /*8da0*/  FSETP.GEU.AND P4, PT, R136, -126, PT ;  /* 0xc2fc00008800780b */ /* 0x000fe40003f8e000 */
[----:B------:R-:W-:-:S03]  /*8db0*/  FMNMX R192, R142, R133, !PT ;  /* 0x000000858ec07209 */ /* 0x000fc60007800000 */
[----:B------:R-:W3:Y:S01]  /*8dc0*/  MUFU.EX2 R124, R124 ;  /* 0x0000007c007c7308 */ /* 0x000ee20000000800 */
[----:B----4-:R-:W-:Y:S01]  /*8dd0*/  @!P3 FMUL R121, R121, R121 ;  /* 0x000000797979b220 */ /* 0x010fe20000400000 */
[----:B------:R-:W-:Y:S01]  /*8de0*/  FMNMX R133, R143, R192, !PT ;  /* 0x000000c08f857209 */ /* 0x000fe20007800000 */
[----:B------:R-:W-:Y:S01]  /*8df0*/  @!P5 FMUL R128, R128, 0.5 ;  /* 0x3f0000008080d820 */ /* 0x000fe20000400000 */
[----:B------:R-:W-:Y:S02]  /*8e00*/  FSETP.GEU.AND P3, PT, R129, -126, PT ;  /* 0xc2fc00008100780b */ /* 0x000fe40003f6e000 */
[----:B-1----:R-:W-:Y:S01]  /*8e10*/  FMNMX R132, R146, R133, !PT ;  /* 0x0000008592847209 */ /* 0x002fe20007800000 */
[----:B------:R-:W-:Y:S01]  /*8e20*/  FFMA R133, R141, UR5, -R13 ;  /* 0x000000058d857c23 */ /* 0x000fe2000800080d */
[----:B------:R-:W-:Y:S01]  /*8e30*/  @!P4 FMUL R136, R136, 0.5 ;  /* 0x3f0000008888c820 */ /* 0x000fe20000400000 */
[----:B--2---:R-:W-:Y:S01]  /*8e40*/  @!P6 FMUL R125, R125, R125 ;  /* 0x0000007d7d7de220 */ /* 0x004fe20000400000 */
[----:B------:R-:W-:Y:S01]  /*8e50*/  FMNMX R153, R147, R132, !PT ;  /* 0x0000008493997209 */ /* 0x000fe20007800000 */
[----:B------:R-:W1:Y:S01]  /*8e60*/  MUFU.EX2 R128, R128 ;  /* 0x0000008000807308 */ /* 0x000e620000000800 */
[----:B------:R-:W-:-:S02]  /*8e70*/  FSETP.GEU.AND P6, PT, R133, -126, PT ;  /* 0xc2fc00008500780b */ /* 0x000fc40003fce000 */
[----:B------:R-:W-:-:S03]  /*8e80*/  FMNMX R132, R150, R153, !PT ;  /* 0x0000009996847209 */ /* 0x000fc60007800000 */
[----:B------:R-:W-:Y:S01]  /*8e90*/  @!P3 FMUL R129, R129, 0.5 ;  /* 0x3f0000008181b820 */ /* 0x000fe20000400000 */
[----:B------:R-:W-:Y:S01]  /*8ea0*/  FMNMX R141, R151, R132, !PT ;  /* 0x00000084978d7209 */ /* 0x000fe20007800000 */
[----:B------:R2:W4:Y:S01]  /*8eb0*/  MUFU.EX2 R140, R136 ;  /* 0x00000088008c7308 */ /* 0x0005220000000800 */
[----:B---3--:R-:W-:Y:S01]  /*8ec0*/  @!P2 FMUL R124, R124, R124 ;  /* 0x0000007c7c7ca220 */ /* 0x008fe20000400000 */
[----:B------:R-:W-:-:S04]  /*8ed0*/  FSETP.GEU.AND P2, PT, R137, -126, PT ;  /* 0xc2fc00008900780b */ /* 0x000fc80003f4e000 */
[----:B------:R-:W-:Y:S02]  /*8ee0*/  @!P6 FMUL R133, R133, 0.5 ;  /* 0x3f0000008585e820 */ /* 0x000fe40000400000 */
[----:B------:R-:W3:Y:S01]  /*8ef0*/  MUFU.EX2 R129, R129 ;  /* 0x0000008100817308 */ /* 0x000ee20000000800 */
[----:B--2---:R-:W-:Y:S01]  /*8f00*/  FMNMX R136, R154, R141, !PT ;  /* 0x0000008d9a887209 */ /* 0x004fe20007800000 */
[----:B-1----:R-:W-:Y:S01]  /*8f10*/  @!P5 FMUL R128, R128, R128 ;  /* 0x000000808080d220 */ /* 0x002fe20000400000 */
[----:B------:R-:W-:Y:S02]  /*8f20*/  FSETP.GEU.AND P5, PT, R144, -126, PT ;  /* 0xc2fc00009000780b */ /* 0x000fe40003fae000 */
[----:B------:R-:W-:Y:S02]  /*8f30*/  FMNMX R141, R155, R136, !PT ;  /* 0x000000889b8d7209 */ /* 0x000fe40007800000 */
[----:B------:R-:W-:Y:S01]  /*8f40*/  @!P2 FMUL R137, R137, 0.5 ;  /* 0x3f0000008989a820 */ /* 0x000fe20000400000 */
[----:B------:R-:W1:Y:S01]  /*8f50*/  MUFU.EX2 R133, R133 ;  /* 0x0000008500857308 */ /* 0x000e620000000800 */
[----:B------:R-:W-:Y:S01]  /*8f60*/  FMNMX R136, R158, R141, !PT ;  /* 0x0000008d9e887209 */ /* 0x000fe20007800000 */
[----:B------:R-:W-:Y:S01]  /*8f70*/  FFMA R141, R148, UR5, -R13 ;  /* 0x00000005948d7c23 */ /* 0x000fe2000800080d */
[----:B----4-:R-:W-:Y:S01]  /*8f80*/  @!P4 FMUL R140, R140, R140 ;  /* 0x0000008c8c8cc220 */ /* 0x010fe20000400000 */
[----:B------:R-:W-:-:S02]  /*8f90*/  FSETP.GEU.AND P4, PT, R145, -126, PT ;  /* 0xc2fc00009100780b */ /* 0x000fc40003f8e000 */
[----:B------:R-:W-:Y:S02]  /*8fa0*/  FMNMX R153, R159, R136, !PT ;  /* 0x000000889f997209 */ /* 0x000fe40007800000 */
[----:B------:R2:W4:Y:S01]  /*8fb0*/  MUFU.EX2 R132, R137 ;  /* 0x0000008900847308 */ /* 0x0005220000000800 */
[----:B---3--:R-:W-:Y:S01]  /*8fc0*/  @!P3 FMUL R129, R129, R129 ;  /* 0x000000818181b220 */ /* 0x008fe20000400000 */
[----:B------:R-:W-:Y:S01]  /*8fd0*/  FMNMX R148, R162, R153, !PT ;  /* 0x00000099a2947209 */ /* 0x000fe20007800000 */
[----:B------:R-:W-:Y:S01]  /*8fe0*/  @!P5 FMUL R144, R144, 0.5 ;  /* 0x3f0000009090d820 */ /* 0x000fe20000400000 */
[----:B------:R-:W-:-:S04]  /*8ff0*/  FSETP.GEU.AND P3, PT, R141, -126, PT ;  /* 0xc2fc00008d00780b */ /* 0x000fc80003f6e000 */
[----:B------:R3:W5:Y:S01]  /*9000*/  MUFU.EX2 R136, R144 ;  /* 0x0000009000887308 */ /* 0x0007620000000800 */
[----:B--2---:R-:W-:Y:S01]  /*9010*/  FMNMX R137, R163, R148, !PT ;  /* 0x00000094a3897209 */ /* 0x004fe20007800000 */
[----:B------:R-:W-:Y:S01]  /*9020*/  @!P4 FMUL R145, R145, 0.5 ;  /* 0x3f0000009191c820 */ /* 0x000fe20000400000 */
[----:B-1----:R-:W-:Y:S02]  /*9030*/  @!P6 FMUL R133, R133, R133 ;  /* 0x000000858585e220 */ /* 0x002fe40000400000 */
[----:B------:R-:W-:-:S03]  /*9040*/  FMNMX R148, R166, R137, !PT ;  /* 0x00000089a6947209 */ /* 0x000fc60007800000 */
[----:B------:R-:W1:Y:S01]  /*9050*/  MUFU.EX2 R137, R145 ;  /* 0x0000009100897308 */ /* 0x000e620000000800 */
[----:B------:R-:W-:Y:S01]  /*9060*/  FMNMX R153, R167, R148, !PT ;  /* 0x00000094a7997209 */ /* 0x000fe20007800000 */
[----:B------:R-:W-:Y:S01]  /*9070*/  FFMA R148, R152, UR5, -R13 ;  /* 0x0000000598947c23 */ /* 0x000fe2000800080d */
[----:B------:R-:W-:Y:S01]  /*9080*/  @!P3 FMUL R141, R141, 0.5 ;  /* 0x3f0000008d8db820 */ /* 0x000fe20000400000 */
[----:B----4-:R-:W-:Y:S01]  /*9090*/  @!P2 FMUL R132, R132, R132 ;  /* 0x000000848484a220 */ /* 0x010fe20000400000 */
[----:B------:R-:W-:Y:S02]  /*90a0*/  FSETP.GEU.AND P2, PT, R149, -126, PT ;  /* 0xc2fc00009500780b */ /* 0x000fe40003f4e000 */
[----:B------:R-:W-:Y:S02]  /*90b0*/  FSETP.GEU.AND P6, PT, R148, -126, PT ;  /* 0xc2fc00009400780b */ /* 0x000fe40003fce000 */
[----:B---3--:R-:W-:Y:S01]  /*90c0*/  FMNMX R144, R170, R153, !PT ;  /* 0x00000099aa907209 */ /* 0x008fe20007800000 */
[----:B------:R-:W2:Y:S01]  /*90d0*/  MUFU.EX2 R141, R141 ;  /* 0x0000008d008d7308 */ /* 0x000ea20000000800 */
[----:B-----5:R-:W-:Y:S01]  /*90e0*/  @!P5 FMUL R136, R136, R136 ;  /* 0x000000888888d220 */ /* 0x020fe20000400000 */
[----:B------:R-:W-:-:S02]  /*90f0*/  FSETP.GEU.AND P5, PT, R12, -126, PT ;  /* 0xc2fc00000c00780b */ /* 0x000fc40003fae000 */
[----:B------:R-:W-:Y:S01]  /*9100*/  FMNMX R153, R171, R144, !PT ;  /* 0x00000090ab997209 */ /* 0x000fe20007800000 */
[----:B-1----:R-:W-:-:S03]  /*9110*/  @!P4 FMUL R137, R137, R137 ;  /* 0x000000898989c220 */ /* 0x002fc60000400000 */
[----:B------:R-:W-:Y:S01]  /*9120*/  FMNMX R144, R174, R153, !PT ;  /* 0x00000099ae907209 */ /* 0x000fe20007800000 */
[----:B------:R-:W-:Y:S01]  /*9130*/  @!P2 FMUL R149, R149, 0.5 ;  /* 0x3f0000009595a820 */ /* 0x000fe20000400000 */
[----:B------:R-:W-:Y:S01]  /*9140*/  @!P6 FMUL R148, R148, 0.5 ;  /* 0x3f0000009494e820 */ /* 0x000fe20000400000 */
[--C-:B------:R-:W-:Y:S01]  /*9150*/  FFMA R153, R14, UR5, -R13.reuse ;  /* 0x000000050e997c23 */ /* 0x100fe2000800080d */
[----:B------:R-:W-:Y:S01]  /*9160*/  FMNMX R145, R175, R144, !PT ;  /* 0x00000090af917209 */ /* 0x000fe20007800000 */
[----:B------:R-:W-:Y:S01]  /*9170*/  FFMA R144, R156, UR5, -R13 ;  /* 0x000000059c907c23 */ /* 0x000fe2000800080d */
[----:B------:R-:W1:Y:S01]  /*9180*/  MUFU.EX2 R152, R149 ;  /* 0x0000009500987308 */ /* 0x000e620000000800 */
[----:B------:R-:W-:Y:S01]  /*9190*/  @!P5 FMUL R12, R12, 0.5 ;  /* 0x3f0000000c0cd820 */ /* 0x000fe20000400000 */
[----:B------:R-:W-:Y:S01]  /*91a0*/  FMNMX R192, R178, R145, !PT ;  /* 0x00000091b2c07209 */ /* 0x000fe20007800000 */
[----:B--2---:R-:W-:Y:S01]  /*91b0*/  @!P3 FMUL R141, R141, R141 ;  /* 0x0000008d8d8db220 */ /* 0x004fe20000400000 */
[----:B------:R-:W-:-:S02]  /*91c0*/  FSETP.GEU.AND P4, PT, R144, -126, PT ;  /* 0xc2fc00009000780b */ /* 0x000fc40003f8e000 */
[----:B------:R-:W-:Y:S02]  /*91d0*/  FSETP.GEU.AND P3, PT, R157, -126, PT ;  /* 0xc2fc00009d00780b */ /* 0x000fe40003f6e000 */
[----:B------:R2:W3:Y:S01]  /*91e0*/  MUFU.EX2 R156, R148 ;  /* 0x00000094009c7308 */ /* 0x0004e20000000800 */
[----:B------:R-:W-:-:S04]  /*91f0*/  FMNMX R145, R179, R192, !PT ;  /* 0x000000c0b3917209 */ /* 0x000fc80007800000 */
[----:B------:R-:W-:-:S03]  /*9200*/  FMNMX R192, R182, R145, !PT ;  /* 0x00000091b6c07209 */ /* 0x000fc60007800000 */
[----:B------:R-:W4:Y:S01]  /*9210*/  MUFU.EX2 R145, R12 ;  /* 0x0000000c00917308 */ /* 0x000f220000000800 */
[----:B------:R-:W-:Y:S01]  /*9220*/  @!P4 FMUL R144, R144, 0.5 ;  /* 0x3f0000009090c820 */ /* 0x000fe20000400000 */
[----:B-1----:R-:W-:Y:S01]  /*9230*/  @!P2 FMUL R152, R152, R152 ;  /* 0x000000989898a220 */ /* 0x002fe20000400000 */
[----:B------:R-:W-:Y:S01]  /*9240*/  @!P3 FMUL R157, R157, 0.5 ;  /* 0x3f0000009d9db820 */ /* 0x000fe20000400000 */
[----:B------:R-:W-:Y:S01]  /*9250*/  FSETP.GEU.AND P2, PT, R161, -126, PT ;  /* 0xc2fc0000a100780b */ /* 0x000fe20003f4e000 */
[----:B--2---:R-:W-:Y:S01]  /*9260*/  FFMA R148, R20, UR5, -R13 ;  /* 0x0000000514947c23 */ /* 0x004fe2000800080d */
[----:B------:R-:W-:Y:S02]  /*9270*/  FMNMX R192, R183, R192, !PT ;  /* 0x000000c0b7c07209 */ /* 0x000fe40007800000 */
[----:B------:R-:W1:Y:S01]  /*9280*/  MUFU.EX2 R160, R144 ;  /* 0x0000009000a07308 */ /* 0x000e620000000800 */
[----:B---3--:R-:W-:Y:S01]  /*9290*/  @!P6 FMUL R156, R156, R156 ;  /* 0x0000009c9c9ce220 */ /* 0x008fe20000400000 */
[----:B------:R-:W-:Y:S01]  /*92a0*/  FSETP.GEU.AND P6, PT, R153, -126, PT ;  /* 0xc2fc00009900780b */ /* 0x000fe20003fce000 */
[----:B------:R-:W2:Y:S05]  /*92b0*/  SHFL.BFLY PT, R191, R192, 0x1, 0x1f ;  /* 0x0c201f00c0bf7f89 */ /* 0x000eaa00000e0000 */
[----:B------:R-:W3:Y:S01]  /*92c0*/  MUFU.EX2 R149, R157 ;  /* 0x0000009d00957308 */ /* 0x000ee20000000800 */
[----:B------:R-:W-:Y:S01]  /*92d0*/  @!P2 FMUL R161, R161, 0.5 ;  /* 0x3f000000a1a1a820 */ /* 0x000fe20000400000 */
[----:B----4-:R-:W-:Y:S01]  /*92e0*/  @!P5 FMUL R145, R145, R145 ;  /* 0x000000919191d220 */ /* 0x010fe20000400000 */
        /* <DEDUP_REMOVED lines=9> */
[----:B--2---:R-:W-:Y:S01]  /*9380*/  FMNMX R12, R192, R191, !PT ;  /* 0x000000bfc00c7209 */ /* 0x004fe20007800000 */
[--C-:B------:R-:W-:Y:S01]  /*9390*/  FFMA R191, R177, UR5, -R13.reuse ;  /* 0x00000005b1bf7c23 */ /* 0x100fe2000800080d */
[----:B------:R-:W-:Y:S01]  /*93a0*/  FFMA R13, R181, UR5, -R13 ;  /* 0x00000005b50d7c23 */ /* 0x000fe2000800080d */
[----:B------:R-:W-:Y:S01]  /*93b0*/  @!P4 FMUL R165, R165, 0.5 ;  /* 0x3f000000a5a5c820 */ /* 0x000fe20000400000 */
[----:B----4-:R-:W-:Y:S01]  /*93c0*/  @!P2 FMUL R14, R14, R14 ;  /* 0x0000000e0e0ea220 */ /* 0x010fe20000400000 */
[----:B------:R-:W2:Y:S01]  /*93d0*/  MUFU.EX2 R164, R164 ;  /* 0x000000a400a47308 */ /* 0x000ea20000000800 */
[----:B------:R-:W-:Y:S01]  /*93e0*/  FSETP.GEU.AND P2, PT, R169, -126, PT ;  /* 0xc2fc0000a900780b */ /* 0x000fe20003f4e000 */
[----:B------:R-:W3:Y:S04]  /*93f0*/  SHFL.BFLY PT, R193, R12, 0x2, 0x1f ;  /* 0x0c401f000cc17f89 */ /* 0x000ee800000e0000 */
[----:B------:R-:W-:Y:S01]  /*9400*/  @!P3 FMUL R168, R168, 0.5 ;  /* 0x3f000000a8a8b820 */ /* 0x000fe20000400000 */
[----:B-1----:R-:W-:Y:S01]  /*9410*/  @!P6 FMUL R153, R153, R153 ;  /* 0x000000999999e220 */ /* 0x002fe20000400000 */
[----:B------:R-:W-:Y:S01]  /*9420*/  FSETP.GEU.AND P6, PT, R172, -126, PT ;  /* 0xc2fc0000ac00780b */ /* 0x000fe20003fce000 */
[----:B------:R-:W1:Y:S05]  /*9430*/  MUFU.EX2 R157, R165 ;  /* 0x000000a5009d7308 */ /* 0x000e6a0000000800 */
[----:B------:R-:W-:-:S03]  /*9440*/  @!P2 FMUL R169, R169, 0.5 ;  /* 0x3f000000a9a9a820 */ /* 0x000fc60000400000 */
[----:B------:R-:W4:Y:S01]  /*9450*/  MUFU.EX2 R161, R168 ;  /* 0x000000a800a17308 */ /* 0x000f220000000800 */
[----:B--2---:R-:W-:Y:S01]  /*9460*/  @!P5 FMUL R164, R164, R164 ;  /* 0x000000a4a4a4d220 */ /* 0x004fe20000400000 */
[----:B------:R-:W-:Y:S02]  /*9470*/  FSETP.GEU.AND P5, PT, R148, -126, PT ;  /* 0xc2fc00009400780b */ /* 0x000fe40003fae000 */
[----:B------:R-:W-:-:S04]  /*9480*/  @!P6 FMUL R172, R172, 0.5 ;  /* 0x3f000000acace820 */ /* 0x000fc80000400000 */
[----:B------:R-:W2:Y:S01]  /*9490*/  MUFU.EX2 R165, R172 ;  /* 0x000000ac00a57308 */ /* 0x000ea20000000800 */
[----:B-1----:R-:W-:Y:S01]  /*94a0*/  @!P4 FMUL R157, R157, R157 ;  /* 0x0000009d9d9dc220 */ /* 0x002fe20000400000 */
[----:B------:R-:W-:Y:S02]  /*94b0*/  FSETP.GEU.AND P4, PT, R176, -126, PT ;  /* 0xc2fc0000b000780b */ /* 0x000fe40003f8e000 */
[----:B---3--:R-:W-:-:S03]  /*94c0*/  FMNMX R12, R12, R193, !PT ;  /* 0x000000c10c0c7209 */ /* 0x008fc60007800000 */
[----:B------:R-:W-:Y:S01]  /*94d0*/  @!P5 FMUL R148, R148, 0.5 ;  /* 0x3f0000009494d820 */ /* 0x000fe20000400000 */
[----:B------:R-:W1:Y:S01]  /*94e0*/  MUFU.EX2 R20, R169 ;  /* 0x000000a900147308 */ /* 0x000e620000000800 */
[----:B----4-:R-:W-:Y:S01]  /*94f0*/  @!P3 FMUL R161, R161, R161 ;  /* 0x000000a1a1a1b220 */ /* 0x010fe20000400000 */
[----:B------:R-:W-:-:S05]  /*9500*/  FSETP.GEU.AND P3, PT, R191, -126, PT ;  /* 0xc2fc0000bf00780b */ /* 0x000fca0003f6e000 */
[----:B------:R-:W-:Y:S01]  /*9510*/  @!P4 FMUL R176, R176, 0.5 ;  /* 0x3f000000b0b0c820 */ /* 0x000fe20000400000 */
[----:B------:R-:W3:Y:S01]  /*9520*/  MUFU.EX2 R168, R148 ;  /* 0x0000009400a87308 */ /* 0x000ee20000000800 */
[----:B--2---:R-:W-:Y:S01]  /*9530*/  @!P6 FMUL R165, R165, R165 ;  /* 0x000000a5a5a5e220 */ /* 0x004fe20000400000 */
[----:B------:R-:W-:-:S05]  /*9540*/  FSETP.GEU.AND P6, PT, R13, -126, PT ;  /* 0xc2fc00000d00780b */ /* 0x000fca0003fce000 */
[----:B------:R-:W-:Y:S01]  /*9550*/  @!P3 FMUL R191, R191, 0.5 ;  /* 0x3f000000bfbfb820 */ /* 0x000fe20000400000 */
[----:B------:R-:W2:Y:S01]  /*9560*/  MUFU.EX2 R169, R176 ;  /* 0x000000b000a97308 */ /* 0x000ea20000000800 */
[----:B-1----:R-:W-:Y:S01]  /*9570*/  @!P2 FMUL R20, R20, R20 ;  /* 0x000000141414a220 */ /* 0x002fe20000400000 */
[----:B------:R-:W-:-:S04]  /*9580*/  FSETP.NEU.AND P2, PT, R12, -INF , PT ;  /* 0xff8000000c00780b */ /* 0x000fc80003f4d000 */
[----:B------:R-:W-:Y:S01]  /*9590*/  FSEL R177, R12, RZ, P2 ;  /* 0x000000ff0cb17208 */ /* 0x000fe20001000000 */
[----:B------:R-:W-:Y:S01]  /*95a0*/  @!P6 FMUL R13, R13, 0.5 ;  /* 0x3f0000000d0de820 */ /* 0x000fe20000400000 */
[----:B------:R-:W1:Y:S01]  /*95b0*/  MUFU.EX2 R172, R191 ;  /* 0x000000bf00ac7308 */ /* 0x000e620000000800 */
[----:B------:R-:W-:Y:S01]  /*95c0*/  FSETP.GEU.AND P2, PT, R180, -126, PT ;  /* 0xc2fc0000b400780b */ /* 0x000fe20003f4e000 */
[----:B---3--:R-:W-:Y:S01]  /*95d0*/  @!P5 FMUL R168, R168, R168 ;  /* 0x000000a8a8a8d220 */ /* 0x008fe20000400000 */
[----:B------:R-:W-:-:S04]  /*95e0*/  FMUL R144, R177, UR5 ;  /* 0x00000005b1907c20 */ /* 0x000fc80008400000 */
[--C-:B------:R-:W-:Y:S01]  /*95f0*/  FFMA R173, R173, UR5, -R144.reuse ;  /* 0x00000005adad7c23 */ /* 0x100fe20008000890 */
[--C-:B------:R-:W-:Y:S01]  /*9600*/  FFMA R148, R123, UR5, -R144.reuse ;  /* 0x000000057b947c23 */ /* 0x100fe20008000890 */
[--C-:B------:R-:W-:Y:S01]  /*9610*/  FFMA R126, R126, UR5, -R144.reuse ;  /* 0x000000057e7e7c23 */ /* 0x100fe20008000890 */
[----:B--2---:R-:W-:Y:S01]  /*9620*/  @!P4 FMUL R169, R169, R169 ;  /* 0x000000a9a9a9c220 */ /* 0x004fe20000400000 */
[----:B------:R-:W2:Y:S01]  /*9630*/  MUFU.EX2 R13, R13 ;  /* 0x0000000d000d7308 */ /* 0x000ea20000000800 */
[----:B------:R-:W-:Y:S01]  /*9640*/  FSETP.GEU.AND P5, PT, R173, -126, PT ;  /* 0xc2fc0000ad00780b */ /* 0x000fe20003fae000 */
[--C-:B------:R-:W-:Y:S01]  /*9650*/  FFMA R130, R130, UR5, -R144.reuse ;  /* 0x0000000582827c23 */ /* 0x100fe20008000890 */
[----:B------:R-:W-:Y:S01]  /*9660*/  FSETP.GEU.AND P4, PT, R148, -126, PT ;  /* 0xc2fc00009400780b */ /* 0x000fe20003f8e000 */
[----:B------:R-:W-:Y:S01]  /*9670*/  @!P2 FMUL R180, R180, 0.5 ;  /* 0x3f000000b4b4a820 */ /* 0x000fe20000400000 */
[--C-:B------:R-:W-:Y:S01]  /*9680*/  FFMA R192, R127, UR5, -R144.reuse ;  /* 0x000000057fc07c23 */ /* 0x100fe20008000890 */
[----:B-1----:R-:W-:Y:S01]  /*9690*/  @!P3 FMUL R172, R172, R172 ;  /* 0x000000acacacb220 */ /* 0x002fe20000400000 */
[----:B------:R-:W-:Y:S01]  /*96a0*/  FSETP.GEU.AND P3, PT, R126, -126, PT ;  /* 0xc2fc00007e00780b */ /* 0x000fe20003f6e000 */
[----:B------:R-:W1:Y:S01]  /*96b0*/  MUFU.EX2 R176, R180 ;  /* 0x000000b400b07308 */ /* 0x000e620000000800 */
[--C-:B------:R-:W-:Y:S01]  /*96c0*/  FFMA R194, R131, UR5, -R144.reuse ;  /* 0x0000000583c27c23 */ /* 0x100fe20008000890 */
[--C-:B------:R-:W-:Y:S01]  /*96d0*/  FFMA R134, R134, UR5, -R144.reuse ;  /* 0x0000000586867c23 */ /* 0x100fe20008000890 */
[--C-:B------:R-:W-:Y:S01]  /*96e0*/  FFMA R198, R135, UR5, -R144.reuse ;  /* 0x0000000587c67c23 */ /* 0x100fe20008000890 */
[--C-:B------:R-:W-:Y:S01]  /*96f0*/  FFMA R200, R139, UR5, -R144.reuse ;  /* 0x000000058bc87c23 */ /* 0x100fe20008000890 */
[--C-:B------:R-:W-:Y:S01]  /*9700*/  FFMA R202, R143, UR5, -R144.reuse ;  /* 0x000000058fca7c23 */ /* 0x100fe20008000890 */
[----:B------:R-:W-:Y:S01]  /*9710*/  @!P5 FMUL R173, R173, 0.5 ;  /* 0x3f000000adadd820 */ /* 0x000fe20000400000 */
[--C-:B------:R-:W-:Y:S01]  /*9720*/  FFMA R138, R138, UR5, -R144.reuse ;  /* 0x000000058a8a7c23 */ /* 0x100fe20008000890 */
[----:B------:R-:W-:Y:S01]  /*9730*/  @!P4 FMUL R148, R148, 0.5 ;  /* 0x3f0000009494c820 */ /* 0x000fe20000400000 */
[----:B--2---:R-:W-:Y:S01]  /*9740*/  @!P6 FMUL R13, R13, R13 ;  /* 0x0000000d0d0de220 */ /* 0x004fe20000400000 */
[----:B------:R-:W2:Y:S01]  /*9750*/  MUFU.EX2 R123, R173 ;  /* 0x000000ad007b7308 */ /* 0x000ea20000000800 */
[----:B------:R-:W-:Y:S01]  /*9760*/  FSETP.GEU.AND P6, PT, R130, -126, PT ;  /* 0xc2fc00008200780b */ /* 0x000fe20003fce000 */
[----:B------:R-:W-:Y:S01]  /*9770*/  @!P3 FMUL R126, R126, 0.5 ;  /* 0x3f0000007e7eb820 */ /* 0x000fe20000400000 */
[--C-:B------:R-:W-:Y:S01]  /*9780*/  FFMA R142, R142, UR5, -R144.reuse ;  /* 0x000000058e8e7c23 */ /* 0x100fe20008000890 */
[--C-:B------:R-:W-:Y:S01]  /*9790*/  FFMA R146, R146, UR5, -R144.reuse ;  /* 0x0000000592927c23 */ /* 0x100fe20008000890 */
[--C-:B------:R-:W-:Y:S01]  /*97a0*/  FFMA R150, R150, UR5, -R144.reuse ;  /* 0x0000000596967c23 */ /* 0x100fe20008000890 */
[--C-:B------:R-:W-:Y:S01]  /*97b0*/  FFMA R147, R147, UR5, -R144.reuse ;  /* 0x0000000593937c23 */ /* 0x100fe20008000890 */
[----:B-1----:R-:W-:Y:S01]  /*97c0*/  @!P2 FMUL R176, R176, R176 ;  /* 0x000000b0b0b0a220 */ /* 0x002fe20000400000 */
[----:B------:R1:W3:Y:S01]  /*97d0*/  MUFU.EX2 R180, R148 ;  /* 0x0000009400b47308 */ /* 0x0002e20000000800 */
[----:B------:R-:W-:Y:S01]  /*97e0*/  FSETP.GEU.AND P2, PT, R192, -126, PT ;  /* 0xc2fc0000c000780b */ /* 0x000fe20003f4e000 */
[--C-:B------:R-:W-:Y:S01]  /*97f0*/  FFMA R151, R151, UR5, -R144.reuse ;  /* 0x0000000597977c23 */ /* 0x100fe20008000890 */
[--C-:B------:R-:W-:Y:S01]  /*9800*/  FFMA R206, R166, UR5, -R144.reuse ;  /* 0x00000005a6ce7c23 */ /* 0x100fe20008000890 */
[--C-:B------:R-:W-:Y:S01]  /*9810*/  FFMA R170, R170, UR5, -R144.reuse ;  /* 0x00000005aaaa7c23 */ /* 0x100fe20008000890 */
[--C-:B------:R-:W-:Y:S01]  /*9820*/  FFMA R174, R174, UR5, -R144.reuse ;  /* 0x00000005aeae7c23 */ /* 0x100fe20008000890 */
[----:B------:R-:W-:Y:S01]  /*9830*/  @!P6 FMUL R130, R130, 0.5 ;  /* 0x3f0000008282e820 */ /* 0x000fe20000400000 */
[--C-:B------:R-:W-:Y:S01]  /*9840*/  FFMA R178, R178, UR5, -R144.reuse ;  /* 0x00000005b2b27c23 */ /* 0x100fe20008000890 */
[----:B------:R4:W5:Y:S01]  /*9850*/  MUFU.EX2 R127, R126 ;  /* 0x0000007e007f7308 */ /* 0x0009620000000800 */
[----:B--2---:R-:W-:Y:S01]  /*9860*/  @!P5 FMUL R123, R123, R123 ;  /* 0x0000007b7b7bd220 */ /* 0x004fe20000400000 */
[----:B------:R-:W-:Y:S01]  /*9870*/  FSETP.GEU.AND P5, PT, R194, -126, PT ;  /* 0xc2fc0000c200780b */ /* 0x000fe20003fae000 */
[----:B------:R-:W-:Y:S01]  /*9880*/  FFMA R179, R179, UR5, -R144 ;  /* 0x00000005b3b37c23 */ /* 0x000fe20008000890 */
[----:B-1----:R-:W-:Y:S01]  /*9890*/  FADD R148, -R177, R10 ;  /* 0x0000000ab1947221 */ /* 0x002fe20000000100 */
[--C-:B------:R-:W-:Y:S01]  /*98a0*/  FFMA R175, R175, UR5, -R144.reuse ;  /* 0x00000005afaf7c23 */ /* 0x100fe20008000890 */
[----:B------:R-:W-:Y:S01]  /*98b0*/  @!P2 FMUL R192, R192, 0.5 ;  /* 0x3f000000c0c0a820 */ /* 0x000fe20000400000 */
[--C-:B------:R-:W-:Y:S01]  /*98c0*/  FFMA R177, R182, UR5, -R144.reuse ;  /* 0x00000005b6b17c23 */ /* 0x100fe20008000890 */
[----:B------:R1:W2:Y:S01]  /*98d0*/  MUFU.EX2 R131, R130 ;  /* 0x0000008200837308 */ /* 0x0002a20000000800 */
[----:B---3--:R-:W-:Y:S01]  /*98e0*/  @!P4 FMUL R180, R180, R180 ;  /* 0x000000b4b4b4c220 */ /* 0x008fe20000400000 */
[----:B------:R-:W-:Y:S01]  /*98f0*/  FSETP.GEU.AND P4, PT, R134, -126, PT ;  /* 0xc2fc00008600780b */ /* 0x000fe20003f8e000 */
[----:B----4-:R-:W-:Y:S01]  /*9900*/  FFMA R126, R154, UR5, -R144 ;  /* 0x000000059a7e7c23 */ /* 0x010fe20008000890 */
[----:B------:R-:W-:Y:S01]  /*9910*/  FMUL R148, R148, UR5 ;  /* 0x0000000594947c20 */ /* 0x000fe20008400000 */
[----:B------:R-:W-:-:S02]  /*9920*/  FADD R181, R152, R13 ;  /* 0x0000000d98b57221 */ /* 0x000fc40000000000 */
[----:B------:R-:W-:Y:S01]  /*9930*/  @!P5 FMUL R194, R194, 0.5 ;  /* 0x3f000000c2c2d820 */ /* 0x000fe20000400000 */
[----:B------:R-:W3:Y:S01]  /*9940*/  MUFU.EX2 R192, R192 ;  /* 0x000000c000c07308 */ /* 0x000ee20000000800 */
[----:B-----5:R-:W-:Y:S01]  /*9950*/  @!P3 FMUL R127, R127, R127 ;  /* 0x0000007f7f7fb220 */ /* 0x020fe20000400000 */
[----:B------:R-:W-:Y:S01]  /*9960*/  FSETP.GEU.AND P3, PT, R198, -126, PT ;  /* 0xc2fc0000c600780b */ /* 0x000fe20003f6e000 */
[----:B-1----:R-:W-:-:S04]  /*9970*/  FFMA R130, R155, UR5, -R144 ;  /* 0x000000059b827c23 */ /* 0x002fc80008000890 */
        /* <DEDUP_REMOVED lines=9> */
[----:B------:R-:W3:Y:S01]  /*9a10*/  MUFU.EX2 R198, R198 ;  /* 0x000000c600c67308 */ /* 0x000ee20000000800 */
[----:B-1----:R-:W-:Y:S01]  /*9a20*/  @!P5 FMUL R194, R194, R194 ;  /* 0x000000c2c2c2d220 */ /* 0x002fe20000400000 */
[----:B------:R-:W-:Y:S01]  /*9a30*/  FSETP.GEU.AND P5, PT, R142, -126, PT ;  /* 0xc2fc00008e00780b */ /* 0x000fe20003fae000 */
[----:B--2---:R-:W-:-:S04]  /*9a40*/  FFMA R134, R158, UR5, -R144 ;  /* 0x000000059e867c23 */ /* 0x004fc80008000890 */
[----:B------:R-:W-:Y:S01]  /*9a50*/  @!P2 FMUL R138, R138, 0.5 ;  /* 0x3f0000008a8aa820 */ /* 0x000fe20000400000 */
[----:B------:R-:W1:Y:S01]  /*9a60*/  MUFU.EX2 R200, R200 ;  /* 0x000000c800c87308 */ /* 0x000e620000000800 */
[----:B----4-:R-:W-:Y:S01]  /*9a70*/  @!P4 FMUL R135, R135, R135 ;  /* 0x000000878787c220 */ /* 0x010fe20000400000 */
        /* <DEDUP_REMOVED lines=9> */
[----:B--2---:R-:W-:-:S04]  /*9b10*/  FFMA R138, R159, UR5, -R144 ;  /* 0x000000059f8a7c23 */ /* 0x004fc80008000890 */
[----:B------:R-:W-:Y:S01]  /*9b20*/  @!P3 FMUL R146, R146, 0.5 ;  /* 0x3f0000009292b820 */ /* 0x000fe20000400000 */
[----:B------:R-:W1:Y:S01]  /*9b30*/  MUFU.EX2 R202, R202 ;  /* 0x000000ca00ca7308 */ /* 0x000e620000000800 */
[----:B----4-:R-:W-:Y:S01]  /*9b40*/  @!P2 FMUL R139, R139, R139 ;  /* 0x0000008b8b8ba220 */ /* 0x010fe20000400000 */
[----:B------:R-:W-:Y:S01]  /*9b50*/  FSETP.GEU.AND P2, PT, R147, -126, PT ;  /* 0xc2fc00009300780b */ /* 0x000fe20003f4e000 */
[----:B---3--:R-:W-:-:S04]  /*9b60*/  FFMA R142, R162, UR5, -R144 ;  /* 0x00000005a28e7c23 */ /* 0x008fc80008000890 */
[----:B------:R-:W-:Y:S01]  /*9b70*/  @!P6 FMUL R150, R150, 0.5 ;  /* 0x3f0000009696e820 */ /* 0x000fe20000400000 */
[----:B------:R2:W3:Y:S01]  /*9b80*/  MUFU.EX2 R173, R146 ;  /* 0x0000009200ad7308 */ /* 0x0004e20000000800 */
[----:B-----5:R-:W-:Y:S01]  /*9b90*/  @!P5 FMUL R143, R143, R143 ;  /* 0x0000008f8f8fd220 */ /* 0x020fe20000400000 */
[----:B------:R-:W-:-:S05]  /*9ba0*/  FSETP.GEU.AND P5, PT, R151, -126, PT ;  /* 0xc2fc00009700780b */ /* 0x000fca0003fae000 */
[----:B------:R-:W-:Y:S01]  /*9bb0*/  @!P2 FMUL R147, R147, 0.5 ;  /* 0x3f0000009393a820 */ /* 0x000fe20000400000 */
[----:B------:R-:W4:Y:S01]  /*9bc0*/  MUFU.EX2 R154, R150 ;  /* 0x00000096009a7308 */ /* 0x000f220000000800 */
[----:B-1----:R-:W-:Y:S01]  /*9bd0*/  @!P4 FMUL R202, R202, R202 ;  /* 0x000000cacacac220 */ /* 0x002fe20000400000 */
[----:B------:R-:W-:Y:S01]  /*9be0*/  FSETP.GEU.AND P4, PT, R126, -126, PT ;  /* 0xc2fc00007e00780b */ /* 0x000fe20003f8e000 */
[----:B--2---:R-:W-:-:S04]  /*9bf0*/  FFMA R146, R183, UR5, -R144 ;  /* 0x00000005b7927c23 */ /* 0x004fc80008000890 */
[----:B------:R-:W-:Y:S01]  /*9c00*/  @!P5 FMUL R151, R151, 0.5 ;  /* 0x3f0000009797d820 */ /* 0x000fe20000400000 */
[----:B------:R1:W2:Y:S01]  /*9c10*/  MUFU.EX2 R204, R147 ;  /* 0x0000009300cc7308 */ /* 0x0002a20000000800 */
[----:B---3--:R-:W-:Y:S01]  /*9c20*/  @!P3 FMUL R173, R173, R173 ;  /* 0x000000adadadb220 */ /* 0x008fe20000400000 */
[----:B------:R-:W-:-:S05]  /*9c30*/  FSETP.GEU.AND P3, PT, R130, -126, PT ;  /* 0xc2fc00008200780b */ /* 0x000fca0003f6e000 */
[----:B------:R-:W-:Y:S01]  /*9c40*/  @!P4 FMUL R126, R126, 0.5 ;  /* 0x3f0000007e7ec820 */ /* 0x000fe20000400000 */
[----:B------:R3:W5:Y:S01]  /*9c50*/  MUFU.EX2 R155, R151 ;  /* 0x00000097009b7308 */ /* 0x0007620000000800 */
[----:B----4-:R-:W-:Y:S01]  /*9c60*/  @!P6 FMUL R154, R154, R154 ;  /* 0x0000009a9a9ae220 */ /* 0x010fe20000400000 */
[----:B------:R-:W-:Y:S01]  /*9c70*/  FSETP.GEU.AND P6, PT, R138, -126, PT ;  /* 0xc2fc00008a00780b */ /* 0x000fe20003fce000 */
[----:B-1----:R-:W-:Y:S01]  /*9c80*/  FADD R147, R140, R161 ;  /* 0x000000a18c937221 */ /* 0x002fe20000000000 */
[----:B------:R-:W-:-:S03]  /*9c90*/  F2FP.F16.F32.PACK_AB R140, R129, R140 ;  /* 0x0000008c818c723e */ /* 0x000fc600000000ff */
[----:B------:R-:W-:Y:S01]  /*9ca0*/  @!P3 FMUL R130, R130, 0.5 ;  /* 0x3f0000008282b820 */ /* 0x000fe20000400000 */
[----:B------:R1:W4:Y:S01]  /*9cb0*/  MUFU.EX2 R158, R126 ;  /* 0x0000007e009e7308 */ /* 0x0003220000000800 */
[----:B--2---:R-:W-:Y:S01]  /*9cc0*/  @!P2 FMUL R204, R204, R204 ;  /* 0x000000cccccca220 */ /* 0x004fe20000400000 */
[----:B------:R-:W-:Y:S01]  /*9cd0*/  FSETP.GEU.AND P2, PT, R134, -126, PT ;  /* 0xc2fc00008600780b */ /* 0x000fe20003f4e000 */
[----:B---3--:R-:W-:Y:S01]  /*9ce0*/  FADD R151, R136, R169 ;  /* 0x000000a988977221 */ /* 0x008fe20000000000 */
[----:B------:R-:W-:-:S03]  /*9cf0*/  F2FP.F16.F32.PACK_AB R136, R137, R136 ;  /* 0x000000888988723e */ /* 0x000fc600000000ff */
[----:B------:R-:W-:Y:S01]  /*9d00*/  @!P6 FMUL R138, R138, 0.5 ;  /* 0x3f0000008a8ae820 */ /* 0x000fe20000400000 */
[----:B------:R2:W3:Y:S01]  /*9d10*/  MUFU.EX2 R159, R130 ;  /* 0x00000082009f7308 */ /* 0x0004e20000000800 */
[----:B-1----:R-:W-:Y:S01]  /*9d20*/  FFMA R126, R163, UR5, -R144 ;  /* 0x00000005a37e7c23 */ /* 0x002fe20008000890 */
[----:B-----5:R-:W-:Y:S01]  /*9d30*/  @!P5 FMUL R155, R155, R155 ;  /* 0x0000009b9b9bd220 */ /* 0x020fe20000400000 */
[----:B------:R-:W-:-:S04]  /*9d40*/  FSETP.GEU.AND P5, PT, R142, -126, PT ;  /* 0xc2fc00008e00780b */ /* 0x000fc80003fae000 */
[----:B------:R-:W-:Y:S01]  /*9d50*/  @!P2 FMUL R134, R134, 0.5 ;  /* 0x3f0000008686a820 */ /* 0x000fe20000400000 */
[----:B------:R-:W1:Y:S01]  /*9d60*/  MUFU.EX2 R163, R138 ;  /* 0x0000008a00a37308 */ /* 0x000e620000000800 */
[----:B----4-:R-:W-:Y:S01]  /*9d70*/  @!P4 FMUL R158, R158, R158 ;  /* 0x0000009e9e9ec220 */ /* 0x010fe20000400000 */
[----:B------:R-:W-:Y:S01]  /*9d80*/  FSETP.GEU.AND P4, PT, R126, -126, PT ;  /* 0xc2fc00007e00780b */ /* 0x000fe20003f8e000 */
[----:B--2---:R-:W-:-:S05]  /*9d90*/  FFMA R130, R167, UR5, -R144 ;  /* 0x00000005a7827c23 */ /* 0x004fca0008000890 */
[----:B------:R-:W-:Y:S01]  /*9da0*/  @!P5 FMUL R142, R142, 0.5 ;  /* 0x3f0000008e8ed820 */ /* 0x000fe20000400000 */
[----:B---3--:R-:W-:Y:S01]  /*9db0*/  @!P3 FMUL R159, R159, R159 ;  /* 0x0000009f9f9fb220 */ /* 0x008fe20000400000 */
[----:B------:R-:W-:Y:S01]  /*9dc0*/  FSETP.GEU.AND P3, PT, R206, -126, PT ;  /* 0xc2fc0000ce00780b */ /* 0x000fe20003f6e000 */
[----:B------:R2:W3:Y:S04]  /*9dd0*/  MUFU.EX2 R162, R134 ;  /* 0x0000008600a27308 */ /* 0x0004e80000000800 */
[----:B------:R-:W-:Y:S01]  /*9de0*/  @!P4 FMUL R126, R126, 0.5 ;  /* 0x3f0000007e7ec820 */ /* 0x000fe20000400000 */
[----:B-1----:R-:W-:Y:S01]  /*9df0*/  @!P6 FMUL R163, R163, R163 ;  /* 0x000000a3a3a3e220 */ /* 0x002fe20000400000 */
[----:B------:R-:W-:Y:S02]  /*9e00*/  FSETP.GEU.AND P6, PT, R170, -126, PT ;  /* 0xc2fc0000aa00780b */ /* 0x000fe40003fce000 */
[----:B------:R-:W1:Y:S01]  /*9e10*/  MUFU.EX2 R166, R142 ;  /* 0x0000008e00a67308 */ /* 0x000e620000000800 */
[----:B--2---:R-:W-:-:S03]  /*9e20*/  FFMA R134, R171, UR5, -R144 ;  /* 0x00000005ab867c23 */ /* 0x004fc60008000890 */
[----:B------:R-:W-:-:S04]  /*9e30*/  @!P3 FMUL R206, R206, 0.5 ;  /* 0x3f000000ceceb820 */ /* 0x000fc80000400000 */
[----:B------:R2:W4:Y:S01]  /*9e40*/  MUFU.EX2 R167, R126 ;  /* 0x0000007e00a77308 */ /* 0x0005220000000800 */
[----:B---3--:R-:W-:Y:S01]  /*9e50*/  @!P2 FMUL R162, R162, R162 ;  /* 0x000000a2a2a2a220 */ /* 0x008fe20000400000 */
[----:B------:R-:W-:Y:S01]  /*9e60*/  FSETP.GEU.AND P2, PT, R130, -126, PT ;  /* 0xc2fc00008200780b */ /* 0x000fe20003f4e000 */
[----:B------:R-:W-:-:S05]  /*9e70*/  @!P6 FMUL R170, R170, 0.5 ;  /* 0x3f000000aaaae820 */ /* 0x000fca0000400000 */
[----:B------:R-:W3:Y:S01]  /*9e80*/  MUFU.EX2 R206, R206 ;  /* 0x000000ce00ce7308 */ /* 0x000ee20000000800 */
[----:B-1----:R-:W-:Y:S01]  /*9e90*/  @!P5 FMUL R166, R166, R166 ;  /* 0x000000a6a6a6d220 */ /* 0x002fe20000400000 */
[----:B------:R-:W-:Y:S01]  /*9ea0*/  FSETP.GEU.AND P5, PT, R134, -126, PT ;  /* 0xc2fc00008600780b */ /* 0x000fe20003fae000 */
[----:B--2---:R-:W-:-:S04]  /*9eb0*/  FADD R126, R15, R156 ;  /* 0x0000009c0f7e7221 */ /* 0x004fc80000000000 */
[----:B------:R-:W-:Y:S01]  /*9ec0*/  @!P2 FMUL R130, R130, 0.5 ;  /* 0x3f0000008282a820 */ /* 0x000fe20000400000 */
[----:B------:R-:W1:Y:S01]  /*9ed0*/  MUFU.EX2 R170, R170 ;  /* 0x000000aa00aa7308 */ /* 0x000e620000000800 */
[----:B----4-:R-:W-:Y:S01]  /*9ee0*/  @!P4 FMUL R167, R167, R167 ;  /* 0x000000a7a7a7c220 */ /* 0x010fe20000400000 */
[----:B------:R-:W-:Y:S01]  /*9ef0*/  FSETP.GEU.AND P4, PT, R174, -126, PT ;  /* 0xc2fc0000ae00780b */ /* 0x000fe20003f8e000 */
[----:B------:R-:W-:Y:S01]  /*9f00*/  FADD R138, R126, R147 ;  /* 0x000000937e8a7221 */ /* 0x000fe20000000000 */
[----:B------:R-:W-:Y:S01]  /*9f10*/  FADD R126, R120, R145 ;  /* 0x00000091787e7221 */ /* 0x000fe20000000000 */
[----:B------:R-:W-:Y:S01]  /*9f20*/  FADD R147, R129, R20 ;  /* 0x0000001481937221 */ /* 0x000fe20000000000 */
[----:B------:R-:W-:Y:S01]  /*9f30*/  F2FP.F16.F32.PACK_AB R129, R167, R166 ;  /* 0x000000a6a781723e */ /* 0x000fe200000000ff */
[----:B------:R-:W-:Y:S01]  /*9f40*/  @!P5 FMUL R134, R134, 0.5 ;  /* 0x3f0000008686d820 */ /* 0x000fe20000400000 */
[----:B------:R2:W4:Y:S01]  /*9f50*/  MUFU.EX2 R171, R130 ;  /* 0x0000008200ab7308 */ /* 0x0005220000000800 */
[----:B---3--:R-:W-:Y:S01]  /*9f60*/  @!P3 FMUL R206, R206, R206 ;  /* 0x000000cececeb220 */ /* 0x008fe20000400000 */
[----:B------:R-:W-:Y:S01]  /*9f70*/  FSETP.GEU.AND P3, PT, R178, -126, PT ;  /* 0xc2fc0000b200780b */ /* 0x000fe20003f6e000 */
[----:B------:R-:W-:Y:S01]  /*9f80*/  FADD R142, R126, R147 ;  /* 0x000000937e8e7221 */ /* 0x000fe20000000000 */
[----:B------:R-:W-:Y:S01]  /*9f90*/  FADD R126, R21, R160 ;  /* 0x000000a0157e7221 */ /* 0x000fe20000000000 */
[----:B------:R-:W-:-:S02]  /*9fa0*/  FADD R147, R132, R165 ;  /* 0x000000a584937221 */ /* 0x000fc40000000000 */
[----:B------:R-:W-:Y:S01]  /*9fb0*/  @!P4 FMUL R174, R174, 0.5 ;  /* 0x3f000000aeaec820 */ /* 0x000fe20000400000 */
[----:B------:R3:W5:Y:S01]  /*9fc0*/  MUFU.EX2 R11, R134 ;  /* 0x00000086000b7308 */ /* 0x0007620000000800 */
[----:B-1----:R-:W-:Y:S01]  /*9fd0*/  @!P6 FMUL R170, R170, R170 ;  /* 0x000000aaaaaae220 */ /* 0x002fe20000400000 */
[----:B------:R-:W-:Y:S01]  /*9fe0*/  FSETP.GEU.AND P6, PT, R179, -126, PT ;  /* 0xc2fc0000b300780b */ /* 0x000fe20003fce000 */
[----:B--2---:R-:W-:Y:S01]  /*9ff0*/  FADD R130, R121, R14 ;  /* 0x0000000e79827221 */ /* 0x004fe20000000000 */
[----:B------:R-:W-:Y:S01]  /*a000*/  FADD R144, R126, R147 ;  /* 0x000000937e907221 */ /* 0x000fe20000000000 */
[----:B------:R-:W-:Y:S01]  /*a010*/  FADD R126, R122, R149 ;  /* 0x000000957a7e7221 */ /* 0x000fe20000000000 */
[----:B------:R-:W-:Y:S01]  /*a020*/  FADD R147, R133, R168 ;  /* 0x000000a885937221 */ /* 0x000fe20000000000 */
[----:B------:R-:W-:Y:S01]  /*a030*/  @!P3 FMUL R178, R178, 0.5 ;  /* 0x3f000000b2b2b820 */ /* 0x000fe20000400000 */
[----:B------:R-:W1:Y:S01]  /*a040*/  MUFU.EX2 R10, R174 ;  /* 0x000000ae000a7308 */ /* 0x000e620000000800 */
[----:B----4-:R-:W-:Y:S01]  /*a050*/  @!P2 FMUL R171, R171, R171 ;  /* 0x000000abababa220 */ /* 0x010fe20000400000 */
[----:B------:R-:W-:Y:S01]  /*a060*/  FSETP.GEU.AND P2, PT, R175, -126, PT ;  /* 0xc2fc0000af00780b */ /* 0x000fe20003f4e000 */
[----:B------:R-:W-:Y:S01]  /*a070*/  FADD R183, R130, R151 ;  /* 0x0000009782b77221 */ /* 0x000fe20000000000 */
[----:B------:R-:W-:Y:S01]  /*a080*/  FADD R130, R124, R153 ;  /* 0x000000997c827221 */ /* 0x000fe20000000000 */
[----:B------:R-:W-:Y:S01]  /*a090*/  FADD R151, R137, R172 ;  /* 0x000000ac89977221 */ /* 0x000fe20000000000 */
[----:B---3--:R-:W-:Y:S01]  /*a0a0*/  FADD R134, R128, R157 ;  /* 0x0000009d80867221 */ /* 0x008fe20000000000 */
[----:B------:R-:W-:Y:S01]  /*a0b0*/  @!P6 FMUL R179, R179, 0.5 ;  /* 0x3f000000b3b3e820 */ /* 0x000fe20000400000 */
[----:B------:R-:W2:Y:S01]  /*a0c0*/  MUFU.EX2 R174, R178 ;  /* 0x000000b200ae7308 */ /* 0x000ea20000000800 */
[----:B-----5:R-:W-:Y:S01]  /*a0d0*/  @!P5 FMUL R11, R11, R11 ;  /* 0x0000000b0b0bd220 */ /* 0x020fe20000400000 */
[----:B------:R-:W-:Y:S01]  /*a0e0*/  FSETP.GEU.AND P5, PT, R177, -126, PT ;  /* 0xc2fc0000b100780b */ /* 0x000fe20003fae000 */
[----:B------:R-:W-:Y:S01]  /*a0f0*/  FADD R191, R130, R151 ;  /* 0x0000009782bf7221 */ /* 0x000fe20000000000 */
[----:B------:R-:W-:Y:S01]  /*a100*/  FADD R130, R125, R164 ;  /* 0x000000a47d827221 */ /* 0x000fe20000000000 */
[----:B------:R-:W-:Y:S01]  /*a110*/  FADD R151, R141, R176 ;  /* 0x000000b08d977221 */ /* 0x000fe20000000000 */
[----:B------:R-:W-:Y:S01]  /*a120*/  FADD R126, R126, R147 ;  /* 0x000000937e7e7221 */ /* 0x000fe20000000000 */
[----:B------:R-:W-:Y:S01]  /*a130*/  @!P2 FMUL R175, R175, 0.5 ;  /* 0x3f000000afafa820 */ /* 0x000fe20000400000 */
[----:B------:R-:W3:Y:S01]  /*a140*/  MUFU.EX2 R179, R179 ;  /* 0x000000b300b37308 */ /* 0x000ee20000000800 */
[----:B-1----:R-:W-:Y:S01]  /*a150*/  @!P4 FMUL R10, R10, R10 ;  /* 0x0000000a0a0ac220 */ /* 0x002fe20000400000 */
[----:B------:R-:W-:Y:S01]  /*a160*/  FSETP.GEU.AND P4, PT, R196, -126, PT ;  /* 0xc2fc0000c400780b */ /* 0x000fe20003f8e000 */
[----:B------:R-:W-:Y:S01]  /*a170*/  FADD R151, R130, R151 ;  /* 0x0000009782977221 */ /* 0x000fe20000000000 */
[----:B------:R-:W-:Y:S01]  /*a180*/  FADD R130, R123, R158 ;  /* 0x0000009e7b827221 */ /* 0x000fe20000000000 */
        /* <DEDUP_REMOVED lines=9> */
[----:B------:R-:W-:Y:S01]  /*a220*/  FADD R138, R138, R183 ;  /* 0x000000b78a8a7221 */ /* 0x000fe20000000000 */
[----:B------:R-:W-:Y:S01]  /*a230*/  FADD R142, R142, R191 ;  /* 0x000000bf8e8e7221 */ /* 0x000fe20000000000 */
[----:B------:R-:W2:Y:S01]  /*a240*/  MUFU.EX2 R177, R177 ;  /* 0x000000b100b17308 */ /* 0x000ea20000000800 */
[----:B---3--:R-:W-:Y:S01]  /*a250*/  @!P6 FMUL R179, R179, R179 ;  /* 0x000000b3b3b3e220 */ /* 0x008fe20000400000 */
[----:B------:R-:W-:Y:S01]  /*a260*/  FSETP.GEU.AND P6, PT, R148, -126, PT ;  /* 0xc2fc00009400780b */ /* 0x000fe20003fce000 */
[----:B------:R-:W-:Y:S01]  /*a270*/  FADD R126, R180, R159 ;  /* 0x0000009fb47e7221 */ /* 0x000fe20000000000 */
[----:B------:R-:W-:Y:S01]  /*a280*/  @!P4 FMUL R196, R196, 0.5 ;  /* 0x3f000000c4c4c820 */ /* 0x000fe20000400000 */
[----:B------:R-:W-:Y:S01]  /*a290*/  FADD R130, R131, R166 ;  /* 0x000000a683827221 */ /* 0x000fe20000000000 */
[----:B------:R-:W-:Y:S01]  /*a2a0*/  FADD R183, R173, R174 ;  /* 0x000000aeadb77221 */ /* 0x000fe20000000000 */
[----:B------:R-:W-:Y:S01]  /*a2b0*/  @!P3 FMUL R146, R146, 0.5 ;  /* 0x3f0000009292b820 */ /* 0x000fe20000400000 */
[----:B------:R-:W-:Y:S01]  /*a2c0*/  FADD R134, R194, R167 ;  /* 0x000000a7c2867221 */ /* 0x000fe20000000000 */
[----:B------:R-:W-:Y:S01]  /*a2d0*/  FADD R191, R204, R179 ;  /* 0x000000b3ccbf7221 */ /* 0x000fe20000000000 */
[----:B-1----:R-:W-:Y:S01]  /*a2e0*/  @!P2 FMUL R175, R175, R175 ;  /* 0x000000afafafa220 */ /* 0x002fe20000400000 */
[----:B------:R1:W3:Y:S01]  /*a2f0*/  MUFU.EX2 R178, R146 ;  /* 0x0000009200b27308 */ /* 0x0002e20000000800 */
[----:B------:R-:W-:Y:S01]  /*a300*/  FADD R151, R144, R151 ;  /* 0x0000009790977221 */ /* 0x000fe20000000000 */
[----:B------:R-:W-:Y:S01]  /*a310*/  FADD R197, R130, R183 ;  /* 0x000000b782c57221 */ /* 0x000fe20000000000 */
[----:B------:R-:W-:Y:S01]  /*a320*/  FADD R199, R134, R191 ;  /* 0x000000bf86c77221 */ /* 0x000fe20000000000 */
[----:B------:R-:W-:Y:S01]  /*a330*/  @!P6 FMUL R148, R148, 0.5 ;  /* 0x3f0000009494e820 */ /* 0x000fe20000400000 */
[----:B------:R-:W-:Y:S01]  /*a340*/  FADD R183, R143, R10 ;  /* 0x0000000a8fb77221 */ /* 0x000fe20000000000 */
[----:B--2---:R-:W-:Y:S01]  /*a350*/  @!P5 FMUL R177, R177, R177 ;  /* 0x000000b1b1b1d220 */ /* 0x004fe20000400000 */
[----:B------:R-:W-:Y:S01]  /*a360*/  FADD R134, R135, R206 ;  /* 0x000000ce87867221 */ /* 0x000fe20000000000 */
[----:B------:R-:W-:Y:S01]  /*a370*/  FADD R130, R192, R163 ;  /* 0x000000a3c0827221 */ /* 0x000fe20000000000 */
[----:B-1----:R-:W-:Y:S01]  /*a380*/  FADD R146, R126, R147 ;  /* 0x000000937e927221 */ /* 0x002fe20000000000 */
[----:B------:R-:W-:Y:S01]  /*a390*/  FADD R126, R127, R162 ;  /* 0x000000a27f7e7221 */ /* 0x000fe20000000000 */
[----:B------:R-:W1:Y:S01]  /*a3a0*/  MUFU.EX2 R147, R148 ;  /* 0x0000009400937308 */ /* 0x000e620000000800 */
[----:B------:R-:W-:Y:S01]  /*a3b0*/  FADD R191, R202, R175 ;  /* 0x000000afcabf7221 */ /* 0x000fe20000000000 */
[----:B------:R-:W-:Y:S01]  /*a3c0*/  FADD R144, R198, R171 ;  /* 0x000000abc6907221 */ /* 0x000fe20000000000 */
[----:B------:R-:W-:Y:S01]  /*a3d0*/  FADD R193, R154, R177 ;  /* 0x000000b19ac17221 */ /* 0x000fe20000000000 */
[----:B------:R-:W-:Y:S01]  /*a3e0*/  FADD R126, R126, R183 ;  /* 0x000000b77e7e7221 */ /* 0x000fe20000000000 */
[----:B------:R-:W-:Y:S01]  /*a3f0*/  FADD R130, R130, R191 ;  /* 0x000000bf82827221 */ /* 0x000fe20000000000 */
[----:B---3--:R-:W-:Y:S01]  /*a400*/  @!P3 FMUL R178, R178, R178 ;  /* 0x000000b2b2b2b220 */ /* 0x008fe20000400000 */
[----:B------:R-:W-:Y:S01]  /*a410*/  FADD R193, R134, R193 ;  /* 0x000000c186c17221 */ /* 0x000fe20000000000 */
[----:B------:R-:W2:Y:S01]  /*a420*/  MUFU.EX2 R196, R196 ;  /* 0x000000c400c47308 */ /* 0x000ea20000000800 */
        /* <DEDUP_REMOVED lines=8> */
[----:B-1----:R-:W-:Y:S01]  /*a4b0*/  @!P6 FMUL R147, R147, R147 ;  /* 0x000000939393e220 */ /* 0x002fe20000400000 */
[----:B------:R-:W-:Y:S01]  /*a4c0*/  FADD R195, R130, R195 ;  /* 0x000000c382c37221 */ /* 0x000fe20000000000 */
[----:B------:R-:W-:Y:S01]  /*a4d0*/  FADD R181, R138, R181 ;  /* 0x000000b58ab57221 */ /* 0x000fe20000000000 */
[----:B------:R-:W-:Y:S01]  /*a4e0*/  F2FP.F16.F32.PACK_AB R142, R133, R132 ;  /* 0x00000084858e723e */ /* 0x000fe200000000ff */
[----:B------:R-:W-:Y:S01]  /*a4f0*/  FMUL R26, R26, R147 ;  /* 0x000000931a1a7220 */ /* 0x000fe20000400000 */
[----:B------:R-:W-:Y:S01]  /*a500*/  FADD R195, R146, R195 ;  /* 0x000000c392c37221 */ /* 0x000fe20000000000 */
[----:B------:R-:W-:Y:S01]  /*a510*/  F2FP.F16.F32.PACK_AB R146, R128, R125 ;  /* 0x0000007d8092723e */ /* 0x000fe200000000ff */
[----:B------:R-:W-:Y:S01]  /*a520*/  FMUL R27, R27, R147 ;  /* 0x000000931b1b7220 */ /* 0x000fe20000400000 */
[----:B------:R-:W-:Y:S01]  /*a530*/  F2FP.F16.F32.PACK_AB R128, R153, R14 ;  /* 0x0000000e9980723e */ /* 0x000fe200000000ff */
[----:B------:R-:W-:Y:S01]  /*a540*/  FADD R150, R150, R195 ;  /* 0x000000c396967221 */ /* 0x000fe20000000000 */
[----:B------:R-:W-:Y:S01]  /*a550*/  SHF.L.U32 R14, R184, 0x1f, RZ ;  /* 0x0000001fb80e7819 */ /* 0x000fe200000006ff */
[----:B--2---:R-:W-:Y:S01]  /*a560*/  @!P4 FMUL R196, R196, R196 ;  /* 0x000000c4c4c4c220 */ /* 0x004fe20000400000 */
[----:B------:R-:W-:Y:S01]  /*a570*/  F2FP.F16.F32.PACK_AB R138, R152, R141 ;  /* 0x0000008d988a723e */ /* 0x000fe200000000ff */
[----:B------:R-:W-:Y:S01]  /*a580*/  FFMA R4, R147, R4, R150 ;  /* 0x0000000493047223 */ /* 0x000fe20000000096 */
        /* <DEDUP_REMOVED lines=51> */
[-C--:B------:R-:W-:Y:S01]  /*a8c0*/  FMUL R24, R24, R196.reuse ;  /* 0x000000c418187220 */ /* 0x080fe20000400000 */
[----:B------:R-:W-:Y:S01]  /*a8d0*/  F2FP.F16.F32.PACK_AB R144, R124, R121 ;  /* 0x000000797c90723e */ /* 0x000fe200000000ff */
[----:B------:R-:W-:Y:S01]  /*a8e0*/  FMUL R25, R25, R196 ;  /* 0x000000c419197220 */ /* 0x000fe20000400000 */
[----:B------:R-:W-:Y:S01]  /*a8f0*/  F2FP.F16.F32.PACK_AB R134, R149, R160 ;  /* 0x000000a09586723e */ /* 0x000fe200000000ff */
[-C--:B------:R-:W-:Y:S01]  /*a900*/  FMUL R28, R28, R196.reuse ;  /* 0x000000c41c1c7220 */ /* 0x080fe20000400000 */
        /* <DEDUP_REMOVED lines=63> */
[----:B------:R-:W-:Y:S01]  /*ad00*/  F2FP.F16.F32.PACK_AB R121, R179, R174 ;  /* 0x000000aeb379723e */ /* 0x000fe200000000ff */
[----:B-12---:R-:W-:Y:S06]  /*ad10*/  @!P0 BRA `(.L_x_41) ;  /* 0x0000000000048947 */ /* 0x006fec0003800000 */
[----:B------:R-:W-:Y:S01]  /*ad20*/  BPT.TRAP 0x1 ;  /* 0x000000040000795c */ /* 0x000fe20000300000 */
.L_x_41:
[----:B------:R-:W-:Y:S05]  /*ad30*/  @P2 BRA `(.L_x_42) ;  /* 0x0000000000082947 */ /* 0x000fea0003800000 */
[----:B------:R-:W1:Y:S02]  /*ad40*/  SYNCS.PHASECHK.TRANS64.TRYWAIT P2, [UR10+0x4c400], R14 ;  /* 0x04c4000eff0075a7 */ /* 0x000e64000804014a */
[----:B-1----:R-:W-:Y:S05]  /*ad50*/  @!P2 BRA `(.L_x_43) ;  /* 0x0000004c0010a947 */ /* 0x002fea0003800000 */
.L_x_42:
        /* <DEDUP_REMOVED lines=44> */
.L_x_44:
[----:B------:R-:W-:-:S04]  /*b020*/  ULEA UR10, UR4, UR38, 0x3 ;  /* 0x00000026040a7291 */ /* 0x000fc8000f8e183f */
[----:B------:R-:W-:-:S04]  /*b030*/  UIADD3 UR10, UR10, 0x4c428, URZ ;  /* 0x0004c4280a0a7890 */ /* 0x000fc8000fffe03f */
[----:B------:R-:W-:-:S09]  /*b040*/  UPRMT UR10, URZ, 0x654, UR10 ;  /* 0x000006543f0a7896 */ /* 0x000fd2000800000a */
[----:B------:R-:W-:Y:S01]  /*b050*/  SYNCS.ARRIVE.TRANS64.RED.A1T0 RZ, [UR10], RZ ;  /* 0x000000ffffff79a7 */ /* 0x000fe2000810040a */
[----:B------:R-:W-:Y:S05]  /*b060*/  @P1 BRA `(.L_x_45) ;  /* 0x0000000000041947 */ /* 0x000fea0003800000 */
[----:B------:R-:W-:Y:S01]  /*b070*/  BPT.TRAP 0x1 ;  /* 0x000000040000795c */ /* 0x000fe20000300000 */
.L_x_45:
[----:B------:R-:W-:-:S04]  /*b080*/  UIADD3 UR4, UR4, 0x1, URZ ;  /* 0x0000000104047890 */ /* 0x000fc8000fffe03f */
[----:B------:R-:W-:-:S04]  /*b090*/  UISETP.NE.AND UP0, UPT, UR4, 0x5, UPT ;  /* 0x000000050400788c */ /* 0x000fc8000bf05270 */
[----:B------:R-:W-:Y:S01]  /*b0a0*/  USEL UR10, UR4, URZ, UP0 ;  /* 0x0000003f040a7287 */ /* 0x000fe20008000000 */
[----:B------:R-:W-:Y:S11]  /*b0b0*/  @!P0 BRA `(.L_x_46) ;  /* 0x0000000000048947 */ /* 0x000ff60003800000 */
[----:B------:R-:W-:Y:S01]  /*b0c0*/  BPT.TRAP 0x1 ;  /* 0x000000040000795c */ /* 0x000fe20000300000 */
.L_x_46:
[----:B------:R-:W-:-:S04]  /*b0d0*/  ULEA UR4, UR10, UR38, 0x3 ;  /* 0x000000260a047291 */ /* 0x000fc8000f8e183f */
[----:B------:R-:W-:-:S04]  /*b0e0*/  UIADD3 UR4, UR4, 0x4c428, URZ ;  /* 0x0004c42804047890 */ /* 0x000fc8000fffe03f */
[----:B------:R-:W-:-:S09]  /*b0f0*/  UPRMT UR4, URZ, 0x654, UR4 ;  /* 0x000006543f047896 */ /* 0x000fd20008000004 */
[----:B------:R-:W-:Y:S01]  /*b100*/  SYNCS.ARRIVE.TRANS64.RED.A1T0 RZ, [UR4], RZ ;  /* 0x000000ffffff79a7 */ /* 0x000fe20008100404 */
[----:B------:R-:W-:Y:S05]  /*b110*/  @P1 BRA `(.L_x_47) ;  /* 0x0000000000041947 */ /* 0x000fea0003800000 */
[----:B------:R-:W-:Y:S01]  /*b120*/  BPT.TRAP 0x1 ;  /* 0x000000040000795c */ /* 0x000fe20000300000 */
.L_x_47:
[----:B------:R-:W-:Y:S01]  /*b130*/  UIADD3 UR6, UR6, 0x1, URZ ;  /* 0x0000000106067890 */ /* 0x000fe2000fffe03f */
[C---:B------:R-:W-:Y:S01]  /*b140*/  ISETP.GT.AND P2, PT, R9.reuse, 0x1, PT ;  /* 0x000000010900780c */ /* 0x040fe20003f44270 */
[----:B------:R-:W-:Y:S01]  /*b150*/  UIADD3 UR4, UR10, 0x1, URZ ;  /* 0x000000010a047890 */ /* 0x000fe2000fffe03f */
[----:B------:R-:W-:Y:S01]  /*b160*/  IADD3 R9, R9, -0x1, RZ ;  /* 0xffffffff09097810 */ /* 0x000fe20007ffe0ff */
[----:B------:R-:W-:Y:S01]  /*b170*/  UISETP.NE.AND UP1, UPT, UR6, 0x5, UPT ;  /* 0x000000050600788c */ /* 0x000fe2000bf25270 */
[----:B------:R-:W-:Y:S01]  /*b180*/  IADD3 R3, R3, 0x80, RZ ;  /* 0x0000008003037810 */ /* 0x000fe20007ffe0ff */
[----:B------:R-:W-:Y:S01]  /*b190*/  UISETP.NE.AND UP0, UPT, UR4, 0x5, UPT ;  /* 0x000000050400788c */ /* 0x000fe2000bf05270 */
[----:B-1----:R-:W-:Y:S01]  /*b1a0*/  MOV R11, R8 ;  /* 0x00000008000b7202 */ /* 0x002fe20000000f00 */
[----:B------:R-:W-:Y:S01]  /*b1b0*/  USEL UR10, URZ, 0x1, UP1 ;  /* 0x000000013f0a7887 */ /* 0x000fe20008800000 */
[----:B------:R-:W-:Y:S01]  /*b1c0*/  IMAD.MOV.U32 R10, RZ, RZ, R12 ;  /* 0x000000ffff0a7224 */ /* 0x000fe200078e000c */
[----:B------:R-:W-:-:S02]  /*b1d0*/  USEL UR4, UR4, URZ, UP0 ;  /* 0x0000003f04047287 */ /* 0x000fc40008000000 */
[----:B------:R-:W-:Y:S02]  /*b1e0*/  USEL UR37, UR6, URZ, UP1 ;  /* 0x0000003f06257287 */ /* 0x000fe40008800000 */
[----:B------:R-:W-:Y:S01]  /*b1f0*/  LOP3.LUT R184, R184, UR10, RZ, 0x3c, !PT ;  /* 0x0000000ab8b87c12 */ /* 0x000fe2000f8e3cff */
[----:B------:R-:W-:Y:S09]  /*b200*/  @P2 BRA `(.L_x_48) ;  /* 0xffffffc4008c2947 */ /* 0x000ff2000383ffff */
.L_x_37:
[----:B------:R-:W-:-:S13]  /*b210*/  R2UR UR5, R16 ;  /* 0x00000000100572ca */ /* 0x000fda00000e0000 */
[----:B------:R-:W-:-:S04]  /*b220*/  ULOP3.LUT UR5, UR5, 0x1, URZ, 0xfc, !UPT ;  /* 0x0000000105057892 */ /* 0x000fc8000f8efc3f */
[----:B------:R-:W-:-:S06]  /*b230*/  UISETP.NE.AND UP0, UPT, UR5, 0x3, UPT ;  /* 0x000000030500788c */ /* 0x000fcc000bf05270 */
[----:B------:R-:W-:-:S13]  /*b240*/  PLOP3.LUT P2, PT, PT, PT, UP0, 0x80, 0x0 ;  /* 0x000000000000781c */ /* 0x000fda0003f4f008 */
[----:B------:R-:W-:Y:S05]  /*b250*/  @!P2 BRA `(.L_x_49) ;  /* 0x000000000004a947 */ /* 0x000fea0003800000 */
[----:B------:R-:W-:Y:S01]  /*b260*/  BPT.TRAP 0x1 ;  /* 0x000000040000795c */ /* 0x000fe20000300000 */
.L_x_49:
[----:B------:R-:W-:Y:S01]  /*b270*/  R2UR UR6, R16 ;  /* 0x00000000100672ca */ /* 0x000fe200000e0000 */
[----:B------:R-:W-:-:S04]  /*b280*/  ULEA UR5, UR60, UR38, 0x3 ;  /* 0x000000263c057291 */ /* 0x000fc8000f8e183f */
[----:B------:R-:W-:-:S04]  /*b290*/  UIADD3 UR5, UR5, 0x4c460, URZ ;  /* 0x0004c46005057890 */ /* 0x000fc8000fffe03f */
[----:B------:R-:W-:-:S04]  /*b2a0*/  UPRMT UR5, URZ, 0x654, UR5 ;  /* 0x000006543f057896 */ /* 0x000fc80008000005 */
[----:B------:R-:W-:-:S05]  /*b2b0*/  UISETP.GT.U32.AND UP0, UPT, UR6, 0x1, UPT ;  /* 0x000000010600788c */ /* 0x000fca000bf04070 */
[----:B------:R-:W-:Y:S01]  /*b2c0*/  SYNCS.ARRIVE.TRANS64.RED.A1T0 RZ, [UR5], RZ ;  /* 0x000000ffffff79a7 */ /* 0x000fe20008100405 */
[----:B------:R-:W-:-:S13]  /*b2d0*/  PLOP3.LUT P2, PT, PT, PT, UP0, 0x80, 0x0 ;  /* 0x000000000000781c */ /* 0x000fda0003f4f008 */
[----:B------:R-:W-:Y:S05]  /*b2e0*/  @P2 BRA `(.L_x_50) ;  /* 0x0000000000042947 */ /* 0x000fea0003800000 */
[----:B------:R-:W-:Y:S01]  /*b2f0*/  BPT.TRAP 0x1 ;  /* 0x000000040000795c */ /* 0x000fe20000300000 */
.L_x_50:
[----:B------:R-:W-:Y:S05]  /*b300*/  @!P0 BRA `(.L_x_51) ;  /* 0x0000000000048947 */ /* 0x000fea0003800000 */
[----:B------:R-:W-:Y:S01]  /*b310*/  BPT.TRAP 0x1 ;  /* 0x000000040000795c */ /* 0x000fe20000300000 */
.L_x_51:
[----:B------:R-:W-:-:S04]  /*b320*/  ULEA UR4, UR4, UR38, 0x3 ;  /* 0x0000002604047291 */ /* 0x000fc8000f8e183f */
[----:B------:R-:W-:-:S04]  /*b330*/  UIADD3 UR4, UR4, 0x4c428, URZ ;  /* 0x0004c42804047890 */ /* 0x000fc8000fffe03f */
[----:B------:R-:W-:-:S09]  /*b340*/  UPRMT UR4, URZ, 0x654, UR4 ;  /* 0x000006543f047896 */ /* 0x000fd20008000004 */
[----:B------:R-:W-:Y:S01]  /*b350*/  SYNCS.ARRIVE.TRANS64.RED.A1T0 RZ, [UR4], RZ ;  /* 0x000000ffffff79a7 */ /* 0x000fe20008100404 */
[----:B------:R-:W-:Y:S05]  /*b360*/  @P1 BRA `(.L_x_52) ;  /* 0x0000000000041947 */ /* 0x000fea0003800000 */
[----:B------:R-:W-:Y:S01]  /*b370*/  BPT.TRAP 0x1 ;  /* 0x000000040000795c */ /* 0x000fe20000300000 */
.L_x_52:
[----:B------:R-:W2:Y:S01]  /*b380*/  SHFL.BFLY PT, R6, R5, 0x1, 0x1f ;  /* 0x0c201f0005067f89 */ /* 0x000ea200000e0000 */
[----:B------:R-:W-:Y:S01]  /*b390*/  BSSY B0, `(.L_x_53) ;  /* 0x0000023000007945 */ /* 0x000fe20003800000 */
[----:B------:R-:W-:Y:S01]  /*b3a0*/  MOV R9, 0x7f800000 ;  /* 0x7f80000000097802 */ /* 0x000fe20000000f00 */
[----:B------:R-:W-:Y:S01]  /*b3b0*/  IMAD.MOV.U32 R11, RZ, RZ, 0x7f800000 ;  /* 0x7f800000ff0b7424 */ /* 0x000fe200078e00ff */
[----:B------:R-:W3:Y:S01]  /*b3c0*/  SHFL.BFLY PT, R3, R4, 0x1, 0x1f ;  /* 0x0c201f0004037f89 */ /* 0x000ee200000e0000 */
[----:B-1----:R-:W-:Y:S01]  /*b3d0*/  MOV R10, 0x3f800000 ;  /* 0x3f800000000a7802 */ /* 0x002fe20000000f00 */
[----:B--2---:R-:W-:Y:S01]  /*b3e0*/  FADD R6, R6, R5 ;  /* 0x0000000506067221 */ /* 0x004fe20000000000 */
[----:B---3--:R-:W-:-:S04]  /*b3f0*/  FADD R21, R3, R4 ;  /* 0x0000000403157221 */ /* 0x008fc80000000000 */
[----:B------:R-:W1:Y:S01]  /*b400*/  SHFL.BFLY PT, R7, R6, 0x2, 0x1f ;  /* 0x0c401f0006077f89 */ /* 0x000e6200000e0000 */
[----:B------:R-:W-:-:S03]  /*b410*/  MOV R3, 0x3f800000 ;  /* 0x3f80000000037802 */ /* 0x000fc60000000f00 */
[----:B------:R-:W2:Y:S01]  /*b420*/  SHFL.BFLY PT, R120, R21, 0x2, 0x1f ;  /* 0x0c401f0015787f89 */ /* 0x000ea200000e0000 */
[C---:B-1----:R-:W-:Y:S01]  /*b430*/  FSETP.NE.AND P0, PT, R6.reuse, -R7, PT ;  /* 0x800000070600720b */ /* 0x042fe20003f05000 */
[----:B------:R-:W-:Y:S01]  /*b440*/  FADD R6, R6, R7 ;  /* 0x0000000706067221 */ /* 0x000fe20000000000 */
[----:B--2---:R-:W-:-:S11]  /*b450*/  FADD R7, R21, R120 ;  /* 0x0000007815077221 */ /* 0x004fd60000000000 */
[----:B------:R-:W-:Y:S05]  /*b460*/  @!P0 BRA `(.L_x_54) ;  /* 0x0000000000548947 */ /* 0x000fea0003800000 */
[----:B------:R-:W-:Y:S01]  /*b470*/  IADD3 R3, R6, 0x1800000, RZ ;  /* 0x0180000006037810 */ /* 0x000fe20007ffe0ff */
[----:B------:R-:W-:Y:S03]  /*b480*/  BSSY B1, `(.L_x_55) ;  /* 0x000000c000017945 */ /* 0x000fe60003800000 */
[----:B------:R-:W-:-:S04]  /*b490*/  LOP3.LUT R3, R3, 0x7f800000, RZ, 0xc0, !PT ;  /* 0x7f80000003037812 */ /* 0x000fc800078ec0ff */
[----:B------:R-:W-:-:S13]  /*b4a0*/  ISETP.GT.U32.AND P0, PT, R3, 0x1ffffff, PT ;  /* 0x01ffffff0300780c */ /* 0x000fda0003f04070 */
[----:B------:R-:W-:Y:S05]  /*b4b0*/  @P0 BRA `(.L_x_56) ;  /* 0x0000000000100947 */ /* 0x000fea0003800000 */
[----:B------:R-:W-:Y:S02]  /*b4c0*/  MOV R4, R6 ;  /* 0x0000000600047202 */ /* 0x000fe40000000f00 */
[----:B------:R-:W-:-:S07]  /*b4d0*/  MOV R15, 0xb4f0 ;  /* 0x0000b4f0000f7802 */ /* 0x000fce0000000f00 */
[----:B------:R-:W-:Y:S05]  /*b4e0*/  CALL.REL.NOINC `($__internal_0_$__cuda_sm20_rcp_rn_f32_slowpath) ;  /* 0x0000004800407944 */ /* 0x000fea0003c00000 */
[----:B------:R-:W-:Y:S05]  /*b4f0*/  BRA `(.L_x_57) ;  /* 0x0000000000107947 */ /* 0x000fea0003800000 */
.L_x_56:
[----:B------:R-:W1:Y:S02]  /*b500*/  MUFU.RCP R3, R6 ;  /* 0x0000000600037308 */ /* 0x000e640000001000 */
[----:B-1----:R-:W-:-:S04]  /*b510*/  FFMA R4, R6, R3, -1 ;  /* 0xbf80000006047423 */ /* 0x002fc80000000003 */
[----:B------:R-:W-:-:S04]  /*b520*/  FADD.FTZ R4, -R4, -RZ ;  /* 0x800000ff04047221 */ /* 0x000fc80000010100 */
[----:B------:R-:W-:-:S07]  /*b530*/  FFMA R3, R3, R4, R3 ;  /* 0x0000000403037223 */ /* 0x000fce0000000003 */
.L_x_57:
[----:B------:R-:W-:Y:S05]  /*b540*/  BSYNC B1 ;  /* 0x0000000000017941 */ /* 0x000fea0003800000 */
.L_x_55:
[----:B------:R-:W-:Y:S01]  /*b550*/  FSETP.GEU.AND P0, PT, |R6|, 1.175494350822287508e-38, PT ;  /* 0x008000000600780b */ /* 0x000fe20003f0e200 */
[----:B------:R-:W-:-:S12]  /*b560*/  ULDC UR4, c[0x0][0x600] ;  /* 0x0001800000047ab9 */ /* 0x000fd80000000800 */
[----:B------:R-:W-:-:S04]  /*b570*/  @!P0 FMUL R6, R6, 16777216 ;  /* 0x4b80000006068820 */ /* 0x000fc80000400000 */
[----:B------:R-:W1:Y:S02]  /*b580*/  MUFU.LG2 R4, R6 ;  /* 0x0000000600047308 */ /* 0x000e640000000c00 */
[----:B-1----:R-:W-:-:S04]  /*b590*/  @!P0 FADD R4, R4, -24 ;  /* 0xc1c0000004048421 */ /* 0x002fc80000000000 */
[----:B------:R-:W-:-:S04]  /*b5a0*/  FMUL R11, R4, 0.69314718246459960938 ;  /* 0x3f317218040b7820 */ /* 0x000fc80000400000 */
[----:B------:R-:W-:-:S07]  /*b5b0*/  FFMA R11, R8, UR4, R11 ;  /* 0x00000004080b7c23 */ /* 0x000fce000800000b */
.L_x_54:
[----:B------:R-:W-:Y:S05]  /*b5c0*/  BSYNC B0 ;  /* 0x0000000000007941 */ /* 0x000fea0003800000 */
.L_x_53:
[----:B------:R-:W-:Y:S01]  /*b5d0*/  FSETP.NE.AND P0, PT, R21, -R120, PT ;  /* 0x800000781500720b */ /* 0x000fe20003f05000 */
[----:B------:R-:W-:Y:S01]  /*b5e0*/  ULDC UR4, c[0x0][0x608] ;  /* 0x0001820000047ab9 */ /* 0x000fe20000000800 */
[----:B------:R-:W-:Y:S01]  /*b5f0*/  BSSY B0, `(.L_x_58) ;  /* 0x0000049000007945 */ /* 0x000fe20003800000 */
[----:B------:R-:W-:-:S04]  /*b600*/  FMUL R3, R3, UR4 ;  /* 0x0000000403037c20 */ /* 0x000fc80008400000 */
        /* <DEDUP_REMOVED lines=48> */
[----:B------:R-:W-:Y:S06]  /*b910*/  @!P0 BRA `(.L_x_59) ;  /* 0x0000000000588947 */ /* 0x000fec0003800000 */
[----:B------:R-:W-:Y:S01]  /*b920*/  IADD3 R3, R7, 0x1800000, RZ ;  /* 0x0180000007037810 */ /* 0x000fe20007ffe0ff */
[----:B------:R-:W-:Y:S03]  /*b930*/  BSSY B1, `(.L_x_60) ;  /* 0x000000d000017945 */ /* 0x000fe60003800000 */
[----:B------:R-:W-:-:S04]  /*b940*/  LOP3.LUT R3, R3, 0x7f800000, RZ, 0xc0, !PT ;  /* 0x7f80000003037812 */ /* 0x000fc800078ec0ff */
[----:B------:R-:W-:-:S13]  /*b950*/  ISETP.GT.U32.AND P0, PT, R3, 0x1ffffff, PT ;  /* 0x01ffffff0300780c */ /* 0x000fda0003f04070 */
[----:B------:R-:W-:Y:S05]  /*b960*/  @P0 BRA `(.L_x_61) ;  /* 0x0000000000140947 */ /* 0x000fea0003800000 */
[----:B------:R-:W-:Y:S01]  /*b970*/  IMAD.MOV.U32 R4, RZ, RZ, R7 ;  /* 0x000000ffff047224 */ /* 0x000fe200078e0007 */
[----:B------:R-:W-:-:S07]  /*b980*/  MOV R15, 0xb9a0 ;  /* 0x0000b9a0000f7802 */ /* 0x000fce0000000f00 */
[----:B------:R-:W-:Y:S05]  /*b990*/  CALL.REL.NOINC `($__internal_0_$__cuda_sm20_rcp_rn_f32_slowpath) ;  /* 0x0000004400147944 */ /* 0x000fea0003c00000 */
[----:B------:R-:W-:Y:S01]  /*b9a0*/  MOV R10, R3 ;  /* 0x00000003000a7202 */ /* 0x000fe20000000f00 */
[----:B------:R-:W-:Y:S06]  /*b9b0*/  BRA `(.L_x_62) ;  /* 0x0000000000107947 */ /* 0x000fec0003800000 */
.L_x_61:
[----:B------:R-:W1:Y:S02]  /*b9c0*/  MUFU.RCP R10, R7 ;  /* 0x00000007000a7308 */ /* 0x000e640000001000 */
[----:B-1----:R-:W-:-:S04]  /*b9d0*/  FFMA R3, R7, R10, -1 ;  /* 0xbf80000007037423 */ /* 0x002fc8000000000a */
[----:B------:R-:W-:-:S04]  /*b9e0*/  FADD.FTZ R3, -R3, -RZ ;  /* 0x800000ff03037221 */ /* 0x000fc80000010100 */
[----:B------:R-:W-:-:S07]  /*b9f0*/  FFMA R10, R10, R3, R10 ;  /* 0x000000030a0a7223 */ /* 0x000fce000000000a */
.L_x_62:
[----:B------:R-:W-:Y:S05]  /*ba00*/  BSYNC B1 ;  /* 0x0000000000017941 */ /* 0x000fea0003800000 */
.L_x_60:
[----:B------:R-:W-:Y:S01]  /*ba10*/  FSETP.GEU.AND P0, PT, |R7|, 1.175494350822287508e-38, PT ;  /* 0x008000000700780b */ /* 0x000fe20003f0e200 */
[----:B------:R-:W-:-:S12]  /*ba20*/  ULDC UR4, c[0x0][0x600] ;  /* 0x0001800000047ab9 */ /* 0x000fd80000000800 */
[----:B------:R-:W-:-:S04]  /*ba30*/  @!P0 FMUL R7, R7, 16777216 ;  /* 0x4b80000007078820 */ /* 0x000fc80000400000 */
[----:B------:R-:W1:Y:S02]  /*ba40*/  MUFU.LG2 R3, R7 ;  /* 0x0000000700037308 */ /* 0x000e640000000c00 */
[----:B-1----:R-:W-:-:S04]  /*ba50*/  @!P0 FADD R3, R3, -24 ;  /* 0xc1c0000003038421 */ /* 0x002fc80000000000 */
[----:B------:R-:W-:-:S04]  /*ba60*/  FMUL R3, R3, 0.69314718246459960938 ;  /* 0x3f31721803037820 */ /* 0x000fc80000400000 */
[----:B------:R-:W-:-:S07]  /*ba70*/  FFMA R9, R12, UR4, R3 ;  /* 0x000000040c097c23 */ /* 0x000fce0008000003 */
.L_x_59:
[----:B------:R-:W-:Y:S05]  /*ba80*/  BSYNC B0 ;  /* 0x0000000000007941 */ /* 0x000fea0003800000 */
.L_x_58:
[----:B------:R-:W-:Y:S02]  /*ba90*/  R2UR UR5, R0 ;  /* 0x00000000000572ca */ /* 0x000fe400000e0000 */
[----:B------:R-:W-:Y:S02]  /*baa0*/  R2UR UR4, R19 ;  /* 0x00000000130472ca */ /* 0x000fe400000e0000 */
[----:B------:R-:W-:Y:S02]  /*bab0*/  SHF.L.U32 R3, R185, 0x1f, RZ ;  /* 0x0000001fb9037819 */ /* 0x000fe400000006ff */
[----:B------:R-:W-:Y:S02]  /*bac0*/  R2UR UR7, R189 ;  /* 0x00000000bd0772ca */ /* 0x000fe400000e0000 */
[----:B------:R-:W-:-:S05]  /*bad0*/  LOP3.LUT P0, RZ, R2, 0x3, RZ, 0xc0, !PT ;  /* 0x0000000302ff7812 */ /* 0x000fca000780c0ff */
[----:B------:R-:W1:Y:S02]  /*bae0*/  SYNCS.PHASECHK.TRANS64.TRYWAIT P1, [UR5+0x8], R3 ;  /* 0x00000803ff0075a7 */ /* 0x000e640008020145 */
[----:B------:R-:W-:Y:S02]  /*baf0*/  UISETP.NE.AND UP0, UPT, UR4, 0x1, UPT ;  /* 0x000000010400788c */ /* 0x000fe4000bf05270 */
[----:B------:R-:W-:-:S03]  /*bb00*/  UISETP.NE.AND UP1, UPT, UR4, 0x2, UPT ;  /* 0x000000020400788c */ /* 0x000fc6000bf25270 */
[----:B------:R-:W-:Y:S02]  /*bb10*/  ULDC UR4, c[0x0][0x608] ;  /* 0x0001820000047ab9 */ /* 0x000fe40000000800 */
[----:B------:R-:W-:-:S04]  /*bb20*/  FMUL R10, R10, UR4 ;  /* 0x000000040a0a7c20 */ /* 0x000fc80008400000 */
[----:B------:R-:W-:Y:S02]  /*bb30*/  @!UP0 ULOP3.LUT UP2, URZ, UR60, 0x2, URZ, 0xc0, !UPT ;  /* 0x000000023c3f8892 */ /* 0x000fe4000f84c03f */
[----:B------:R-:W-:Y:S02]  /*bb40*/  @!UP0 ULOP3.LUT UR60, UR60, 0x1, URZ, 0xc0, !UPT ;  /* 0x000000013c3c8892 */ /* 0x000fe4000f8ec03f */
[----:B------:R-:W-:Y:S02]  /*bb50*/  @!UP0 USEL UR5, URZ, 0x1, UP2 ;  /* 0x000000013f058887 */ /* 0x000fe40009000000 */
[----:B------:R-:W-:Y:S02]  /*bb60*/  @!UP1 UIADD3 UR6, UR60, 0x1, URZ ;  /* 0x000000013c069890 */ /* 0x000fe4000fffe03f */
[----:B------:R-:W-:Y:S02]  /*bb70*/  @!UP0 ULOP3.LUT UR7, UR7, UR5, URZ, 0x3c, !UPT ;  /* 0x0000000507078292 */ /* 0x000fe4000f8e3c3f */
[----:B------:R-:W-:-:S02]  /*bb80*/  @!UP1 UISETP.GT.U32.AND UP2, UPT, UR6, 0x1, UPT ;  /* 0x000000010600988c */ /* 0x000fc4000bf44070 */
[----:B------:R-:W-:Y:S02]  /*bb90*/  @!UP1 ULOP3.LUT UR60, UR60, 0x1, URZ, 0xc, !UPT ;  /* 0x000000013c3c9892 */ /* 0x000fe4000f8e0c3f */
[----:B------:R-:W-:-:S04]  /*bba0*/  @!UP1 USEL UR5, URZ, 0x1, !UP2 ;  /* 0x000000013f059887 */ /* 0x000fc8000d000000 */
[----:B------:R-:W-:-:S06]  /*bbb0*/  @!UP1 ULOP3.LUT UR7, UR7, UR5, URZ, 0x3c, !UPT ;  /* 0x0000000507079292 */ /* 0x000fcc000f8e3c3f */
[----:B------:R-:W-:Y:S01]  /*bbc0*/  MOV R189, UR7 ;  /* 0x0000000700bd7c02 */ /* 0x000fe20008000f00 */
[----:B-1----:R-:W-:Y:S06]  /*bbd0*/  @!P1 BRA `(.L_x_63) ;  /* 0x0000003c00889947 */ /* 0x002fec0003800000 */
.L_x_136:
[----:B------:R-:W-:Y:S04]  /*bbe0*/  BSSY B0, `(.L_x_64) ;  /* 0x000001d000007945 */ /* 0x000fe80003800000 */
[----:B------:R-:W-:Y:S05]  /*bbf0*/  @P0 BRA `(.L_x_65) ;  /* 0x00000000006c0947 */ /* 0x000fea0003800000 */
[----:B------:R-:W2:Y:S01]  /*bc00*/  LDC.64 R6, c[0x0][0x688] ;  /* 0x0001a200ff067b82 */ /* 0x000ea20000000a00 */
[----:B------:R-:W-:Y:S01]  /*bc10*/  R2UR UR6, R188 ;  /* 0x00000000bc0672ca */ /* 0x000fe200000e0000 */
[----:B------:R-:W-:Y:S01]  /*bc20*/  UIADD3 UR4, -UR61, URZ, URZ ;  /* 0x0000003f3d047290 */ /* 0x000fe2000fffe13f */
[----:B------:R-:W-:Y:S01]  /*bc30*/  LOP3.LUT R0, R2, 0x60, RZ, 0xc0, !PT ;  /* 0x0000006002007812 */ /* 0x000fe200078ec0ff */
[----:B------:R-:W-:Y:S01]  /*bc40*/  ULDC UR5, c[0x0][0xa10] ;  /* 0x0002840000057ab9 */ /* 0x000fe20000000800 */
[----:B-1----:R-:W-:Y:S02]  /*bc50*/  SHF.R.U32.HI R4, RZ, 0x2, R2 ;  /* 0x00000002ff047819 */ /* 0x002fe40000011602 */
[----:B------:R-:W-:Y:S02]  /*bc60*/  SHF.R.U32.HI R0, RZ, 0x5, R0 ;  /* 0x00000005ff007819 */ /* 0x000fe40000011600 */
[----:B------:R-:W-:Y:S02]  /*bc70*/  LOP3.LUT R4, R4, 0x7, RZ, 0xc0, !PT ;  /* 0x0000000704047812 */ /* 0x000fe400078ec0ff */
[----:B------:R-:W-:Y:S01]  /*bc80*/  SHF.L.U32 R3, R23, 0x6, RZ ;  /* 0x0000000617037819 */ /* 0x000fe200000006ff */
[----:B------:R-:W-:-:S02]  /*bc90*/  IMAD.SHL.U32 R5, R0, 0x10, RZ ;  /* 0x0000001000057824 */ /* 0x000fc400078e00ff */
[----:B------:R-:W-:-:S03]  /*bca0*/  UIMAD UR4, UR5, UR4, UR6 ;  /* 0x00000004050472a4 */ /* 0x000fc6000f8e0206 */
[----:B------:R-:W-:Y:S01]  /*bcb0*/  LOP3.LUT R4, R5, 0xfffffff0, R4, 0xe2, !PT ;  /* 0xfffffff005047812 */ /* 0x000fe200078ee204 */
[----:B------:R-:W-:-:S03]  /*bcc0*/  ULDC.64 UR6, c[0x0][0x208] ;  /* 0x0000820000067ab9 */ /* 0x000fc60000000a00 */
[----:B------:R-:W-:Y:S01]  /*bcd0*/  IADD3 R5, R3, R4, RZ ;  /* 0x0000000403057210 */ /* 0x000fe20007ffe0ff */
[----:B--2---:R-:W-:-:S03]  /*bce0*/  IMAD R0, R6, UR4, R3 ;  /* 0x0000000406007c24 */ /* 0x004fc6000f8e0203 */
[----:B------:R-:W-:Y:S01]  /*bcf0*/  IADD3 R6, R5, 0x8, RZ ;  /* 0x0000000805067810 */ /* 0x000fe20007ffe0ff */
[----:B------:R-:W-:Y:S01]  /*bd00*/  ULDC UR4, c[0x0][0x288] ;  /* 0x0000a20000047ab9 */ /* 0x000fe20000000800 */
[----:B------:R-:W-:Y:S01]  /*bd10*/  IMAD R3, R7, UR36, R0 ;  /* 0x0000002407037c24 */ /* 0x000fe2000f8e0200 */
[----:B------:R-:W-:Y:S02]  /*bd20*/  ISETP.GE.U32.AND P0, PT, R5, UR4, PT ;  /* 0x0000000405007c0c */ /* 0x000fe4000bf06070 */
[----:B------:R-:W-:Y:S01]  /*bd30*/  ISETP.GE.U32.AND P1, PT, R6, UR4, PT ;  /* 0x0000000406007c0c */ /* 0x000fe2000bf26070 */
[----:B------:R-:W-:Y:S01]  /*bd40*/  ULDC.64 UR4, c[0x0][0x680] ;  /* 0x0001a00000047ab9 */ /* 0x000fe20000000a00 */
[----:B------:R-:W-:-:S04]  /*bd50*/  IADD3 R0, P2, R4, R3, RZ ;  /* 0x0000000304007210 */ /* 0x000fc80007f5e0ff */
[----:B------:R-:W-:Y:S02]  /*bd60*/  LEA.HI.X.SX32 R3, R3, RZ, 0x1, P2 ;  /* 0x000000ff03037211 */ /* 0x000fe400010f0eff */
[----:B------:R-:W-:-:S04]  /*bd70*/  LEA R4, P2, R0, UR4, 0x2 ;  /* 0x0000000400047c11 */ /* 0x000fc8000f8410ff */
[----:B------:R-:W-:-:S05]  /*bd80*/  LEA.HI.X R5, R0, UR5, R3, 0x2, P2 ;  /* 0x0000000500057c11 */ /* 0x000fca00090f1403 */
[----:B------:R2:W-:Y:S04]  /*bd90*/  @!P0 STG.E desc[UR6][R4.64], R11 ;  /* 0x0000000b04008986 */ /* 0x0005e8000c101906 */
[----:B------:R2:W-:Y:S02]  /*bda0*/  @!P1 STG.E desc[UR6][R4.64+0x20], R9 ;  /* 0x0000200904009986 */ /* 0x0005e4000c101906 */
.L_x_65:
[----:B------:R-:W-:Y:S05]  /*bdb0*/  BSYNC B0 ;  /* 0x0000000000007941 */ /* 0x000fea0003800000 */
.L_x_64:
[----:B------:R-:W-:Y:S01]  /*bdc0*/  ULDC.64 UR4, c[0x0][0x730] ;  /* 0x0001cc0000047ab9 */ /* 0x000fe20000000a00 */
[-C--:B------:R-:W-:Y:S01]  /*bdd0*/  FMUL R120, R26, R10.reuse ;  /* 0x0000000a1a787220 */ /* 0x080fe20000400000 */
[----:B------:R-:W-:Y:S01]  /*bde0*/  ISETP.NE.U32.AND P0, PT, RZ, UR4, PT ;  /* 0x00000004ff007c0c */ /* 0x000fe2000bf05070 */
[-C--:B------:R-:W-:Y:S01]  /*bdf0*/  FMUL R27, R27, R10.reuse ;  /* 0x0000000a1b1b7220 */ /* 0x080fe20000400000 */
[-C--:B------:R-:W-:Y:S01]  /*be00*/  FMUL R121, R30, R10.reuse ;  /* 0x0000000a1e797220 */ /* 0x080fe20000400000 */
[-C--:B------:R-:W-:Y:S01]  /*be10*/  FMUL R31, R31, R10.reuse ;  /* 0x0000000a1f1f7220 */ /* 0x080fe20000400000 */
[----:B------:R-:W-:Y:S01]  /*be20*/  ISETP.NE.AND.EX P0, PT, RZ, UR5, PT, P0 ;  /* 0x00000005ff007c0c */ /* 0x000fe2000bf05300 */
        /* <DEDUP_REMOVED lines=44> */
[----:B------:R-:W-:Y:S06]  /*c0f0*/  @P0 BRA `(.L_x_66) ;  /* 0x0000000000280947 */ /* 0x000fec0003800000 */
[----:B------:R-:W-:Y:S02]  /*c100*/  ULDC.64 UR4, c[0x0][0x728] ;  /* 0x0001ca0000047ab9 */ /* 0x000fe40000000a00 */
[----:B------:R-:W-:-:S04]  /*c110*/  ISETP.NE.U32.AND P0, PT, RZ, UR4, PT ;  /* 0x00000004ff007c0c */ /* 0x000fc8000bf05070 */
[----:B------:R-:W-:-:S13]  /*c120*/  ISETP.NE.AND.EX P0, PT, RZ, UR5, PT, P0 ;  /* 0x00000005ff007c0c */ /* 0x000fda000bf05300 */
[----:B------:R-:W-:Y:S05]  /*c130*/  @!P0 BRA `(.L_x_67) ;  /* 0x0000000000108947 */ /* 0x000fea0003800000 */
[----:B-12---:R-:W1:Y:S01]  /*c140*/  LDC.64 R4, c[0x0][0x728] ;  /* 0x0001ca00ff047b82 */ /* 0x006e620000000a00 */
[----:B------:R-:W-:Y:S02]  /*c150*/  ULDC.64 UR4, c[0x0][0x208] ;  /* 0x0000820000047ab9 */ /* 0x000fe40000000a00 */
[----:B-1----:R3:W5:Y:S01]  /*c160*/  LDG.E R22, desc[UR4][R4.64] ;  /* 0x0000000404167981 */ /* 0x002762000c1e1900 */
[----:B------:R-:W-:Y:S05]  /*c170*/  BRA `(.L_x_66) ;  /* 0x0000000000087947 */ /* 0x000fea0003800000 */
.L_x_67:
[----:B------:R-:W-:Y:S02]  /*c180*/  ULDC UR4, c[0x0][0x720] ;  /* 0x0001c80000047ab9 */ /* 0x000fe40000000800 */
[----:B------:R-:W-:-:S07]  /*c190*/  MOV R22, UR4 ;  /* 0x0000000400167c02 */ /* 0x000fce0008000f00 */
.L_x_66:
[----:B------:R-:W-:-:S04]  /*c1a0*/  MOV R0, RZ ;  /* 0x000000ff00007202 */ /* 0x000fc80000000f00 */
[----:B------:R-:W-:-:S13]  /*c1b0*/  LOP3.LUT P0, RZ, R0, 0x1bf, RZ, 0xc0, !PT ;  /* 0x000001bf00ff7812 */ /* 0x000fda000780c0ff */
[----:B------:R-:W-:Y:S05]  /*c1c0*/  @!P0 BRA `(.L_x_68) ;  /* 0x0000000000408947 */ /* 0x000fea0003800000 */
[----:B------:R-:W-:Y:S01]  /*c1d0*/  MOV R14, 0x0 ;  /* 0x00000000000e7802 */ /* 0x000fe20000000f00 */
[----:B------:R-:W-:Y:S01]  /*c1e0*/  ULDC.64 UR4, c[0x4][0x70] ;  /* 0x01001c0000047ab9 */ /* 0x000fe20000000a00 */
[----:B------:R-:W-:Y:S01]  /*c1f0*/  ULDC.64 UR6, c[0x4][0x8] ;  /* 0x0100020000067ab9 */ /* 0x000fe20000000a00 */
[----:B-123--:R-:W-:Y:S01]  /*c200*/  IMAD.U32 R4, RZ, RZ, UR4 ;  /* 0x00000004ff047e24 */ /* 0x00efe2000f8e00ff */
[----:B------:R-:W-:Y:S01]  /*c210*/  MOV R5, UR5 ;  /* 0x0000000500057c02 */ /* 0x000fe20008000f00 */
[----:B------:R-:W-:Y:S01]  /*c220*/  ULDC.64 UR4, c[0x4][0x78] ;  /* 0x01001e0000047ab9 */ /* 0x000fe20000000a00 */
[----:B------:R-:W1:Y:S01]  /*c230*/  LDC.64 R14, c[0x4][R14] ;  /* 0x010000000e0e7b82 */ /* 0x000e620000000a00 */
[----:B------:R-:W-:Y:S01]  /*c240*/  MOV R6, UR4 ;  /* 0x0000000400067c02 */ /* 0x000fe20008000f00 */
[----:B------:R-:W-:Y:S01]  /*c250*/  IMAD.U32 R10, RZ, RZ, UR6 ;  /* 0x00000006ff0a7e24 */ /* 0x000fe2000f8e00ff */
[----:B------:R-:W-:Y:S01]  /*c260*/  MOV R7, UR5 ;  /* 0x0000000500077c02 */ /* 0x000fe20008000f00 */
[----:B------:R-:W-:Y:S01]  /*c270*/  IMAD.MOV.U32 R13, RZ, RZ, RZ ;  /* 0x000000ffff0d7224 */ /* 0x000fe200078e00ff */
[----:B------:R-:W-:-:S02]  /*c280*/  MOV R11, UR7 ;  /* 0x00000007000b7c02 */ /* 0x000fc40008000f00 */
[----:B------:R-:W-:Y:S02]  /*c290*/  MOV R8, 0x70 ;  /* 0x0000007000087802 */ /* 0x000fe40000000f00 */
[----:B------:R-:W-:-:S07]  /*c2a0*/  MOV R12, 0x1 ;  /* 0x00000001000c7802 */ /* 0x000fce0000000f00 */
[----:B------:R-:W-:-:S07]  /*c2b0*/  LEPC R20, `(.L_x_68) ;  /* 0x000000001014794e */ /* 0x000fce0000000000 */
[----:B-1---5:R-:W-:Y:S05]  /*c2c0*/  CALL.ABS.NOINC R14 ;  /* 0x000000000e007343 */ /* 0x022fea0003c00000 */
.L_x_68:
[----:B------:R-:W-:Y:S02]  /*c2d0*/  R2UR UR4, R19 ;  /* 0x00000000130472ca */ /* 0x000fe400000e0000 */
[----:B------:R-:W-:-:S11]  /*c2e0*/  MOV R30, UR38 ;  /* 0x00000026001e7c02 */ /* 0x000fd60008000f00 */
[----:B-1----:R-:W-:-:S05]  /*c2f0*/  MOV R3, UR4 ;  /* 0x0000000400037c02 */ /* 0x002fca0008000f00 */
[----:B------:R-:W-:-:S05]  /*c300*/  IMAD R30, R3, 0x2200, R30 ;  /* 0x00002200031e7824 */ /* 0x000fca00078e021e */
[----:B------:R-:W-:-:S04]  /*c310*/  IADD3 R26, R30, 0x45e00, RZ ;  /* 0x00045e001e1a7810 */ /* 0x000fc80007ffe0ff */
[----:B------:R-:W-:-:S13]  /*c320*/  LOP3.LUT P0, RZ, R26, 0x1b0, RZ, 0xc0, !PT ;  /* 0x000001b01aff7812 */ /* 0x000fda000780c0ff */
[----:B------:R-:W-:Y:S05]  /*c330*/  @!P0 BRA `(.L_x_69) ;  /* 0x0000000000408947 */ /* 0x000fea0003800000 */
[----:B------:R-:W-:Y:S01]  /*c340*/  MOV R14, 0x0 ;  /* 0x00000000000e7802 */ /* 0x000fe20000000f00 */
[----:B------:R-:W-:Y:S01]  /*c350*/  ULDC.64 UR4, c[0x4][0x70] ;  /* 0x01001c0000047ab9 */ /* 0x000fe20000000a00 */
[----:B------:R-:W-:Y:S01]  /*c360*/  ULDC.64 UR6, c[0x4][0x78] ;  /* 0x01001e0000067ab9 */ /* 0x000fe20000000a00 */
[----:B--23--:R-:W-:Y:S01]  /*c370*/  IMAD.U32 R4, RZ, RZ, UR4 ;  /* 0x00000004ff047e24 */ /* 0x00cfe2000f8e00ff */
        /* <DEDUP_REMOVED lines=12> */
.L_x_69:
[C---:B------:R-:W-:Y:S01]  /*c440*/  SHF.L.U32 R0, R2.reuse, 0x4, RZ ;  /* 0x0000000402007819 */ /* 0x040fe200000006ff */
[----:B------:R-:W-:Y:S01]  /*c450*/  ULDC.64 UR4, c[0x0][0x730] ;  /* 0x0001cc0000047ab9 */ /* 0x000fe20000000a00 */
[----:B------:R-:W-:Y:S02]  /*c460*/  SHF.L.U32 R3, R2, 0x5, RZ ;  /* 0x0000000502037819 */ /* 0x000fe400000006ff */
[----:B------:R-:W-:Y:S02]  /*c470*/  LOP3.LUT R0, R0, 0x600, RZ, 0xc0, !PT ;  /* 0x0000060000007812 */ /* 0x000fe400078ec0ff */
[----:B--23--:R-:W-:Y:S02]  /*c480*/  LOP3.LUT R4, R3, 0xc0, RZ, 0xc0, !PT ;  /* 0x000000c003047812 */ /* 0x00cfe400078ec0ff */
[----:B------:R-:W-:Y:S02]  /*c490*/  LOP3.LUT R0, R0, 0x20, R3, 0xf8, !PT ;  /* 0x0000002000007812 */ /* 0x000fe400078ef803 */
[----:B------:R-:W-:-:S02]  /*c4a0*/  SHF.R.U32.HI R5, RZ, 0x1, R2 ;  /* 0x00000001ff057819 */ /* 0x000fc40000011602 */
[----:B------:R-:W-:Y:S02]  /*c4b0*/  LOP3.LUT R3, R0, 0x100, R3, 0xf8, !PT ;  /* 0x0000010000037812 */ /* 0x000fe400078ef803 */
[----:B------:R-:W-:Y:S02]  /*c4c0*/  LOP3.LUT R0, R2, 0x7f, RZ, 0xc0, !PT ;  /* 0x0000007f02007812 */ /* 0x000fe400078ec0ff */
[----:B------:R-:W-:Y:S01]  /*c4d0*/  ISETP.NE.U32.AND P0, PT, RZ, UR4, PT ;  /* 0x00000004ff007c0c */ /* 0x000fe2000bf05070 */
[----:B------:R-:W-:Y:S01]  /*c4e0*/  ULDC UR4, c[0x0][0x720] ;  /* 0x0001c80000047ab9 */ /* 0x000fe20000000800 */
[----:B------:R-:W-:Y:S01]  /*c4f0*/  LOP3.LUT R4, R4, 0x8, R5, 0xf8, !PT ;  /* 0x0000000804047812 */ /* 0x000fe200078ef805 */
[----:B------:R-:W-:Y:S01]  /*c500*/  VIADD R0, R0, 0x1f ;  /* 0x0000001f00007836 */ /* 0x000fe20000000000 */
[----:B------:R-:W-:Y:S02]  /*c510*/  ISETP.NE.AND.EX P0, PT, RZ, UR5, PT, P0 ;  /* 0x00000005ff007c0c */ /* 0x000fe4000bf05300 */
[----:B------:R-:W-:-:S02]  /*c520*/  SHF.L.U32 R5, R2, 0x2, RZ ;  /* 0x0000000202057819 */ /* 0x000fc400000006ff */
[----:B------:R-:W-:Y:S02]  /*c530*/  ISETP.GT.U32.AND P1, PT, R0, 0x3e, PT ;  /* 0x0000003e0000780c */ /* 0x000fe40003f24070 */
[----:B-----5:R-:W-:Y:S02]  /*c540*/  FSEL R122, R22, UR4, !P0 ;  /* 0x00000004167a7c08 */ /* 0x020fe4000c000000 */
[----:B------:R-:W-:Y:S02]  /*c550*/  LOP3.LUT R4, R4, 0x18, R5, 0x78, !PT ;  /* 0x0000001804047812 */ /* 0x000fe400078e7805 */
[----:B------:R-:W-:Y:S01]  /*c560*/  LOP3.LUT P0, RZ, R2, 0x4, RZ, 0xc0, !PT ;  /* 0x0000000402ff7812 */ /* 0x000fe2000780c0ff */
[----:B------:R-:W-:Y:S01]  /*c570*/  FMUL R5, R120, R122 ;  /* 0x0000007a78057220 */ /* 0x000fe20000400000 */
[----:B------:R-:W-:Y:S01]  /*c580*/  LOP3.LUT R3, R3, R4, RZ, 0xfc, !PT ;  /* 0x0000000403037212 */ /* 0x000fe200078efcff */
        /* <DEDUP_REMOVED lines=15> */
[----:B------:R-:W-:Y:S01]  /*c680*/  MOV R21, 0x20 ;  /* 0x0000002000157802 */ /* 0x000fe20000000f00 */
        /* <DEDUP_REMOVED lines=88> */
[----:B------:R-:W-:Y:S02]  /*cc10*/  SEL R21, R21, 0xffffffe0, !P0 ;  /* 0xffffffe015157807 */ /* 0x000fe40004000000 */
[C---:B------:R-:W-:Y:S02]  /*cc20*/  LEA R0, R3.reuse, R26, 0x1 ;  /* 0x0000001a03007211 */ /* 0x040fe400078e08ff */
[----:B------:R-:W-:Y:S01]  /*cc30*/  LEA R29, R3, R30, 0x1 ;  /* 0x0000001e031d7211 */ /* 0x000fe200078e08ff */
[----:B------:R-:W-:Y:S06]  /*cc40*/  @P1 BRA `(.L_x_70) ;  /* 0x0000000000041947 */ /* 0x000fec0003800000 */
[----:B------:R-:W-:-:S04]  /*cc50*/  DEPBAR.LE SB0, 0x1 ;  /* 0x000080400000791a */ /* 0x000fc80000000000 */
.L_x_70:
[----:B------:R-:W-:Y:S05]  /*cc60*/  WARPSYNC.ALL ;  /* 0x0000000000007948 */ /* 0x000fea0003800000 */
[----:B------:R-:W-:Y:S01]  /*cc70*/  BAR.SYNC.DEFER_BLOCKING 0x1, 0x80 ;  /* 0x0042000000007b1d */ /* 0x000fe20000010000 */
[----:B------:R-:W-:Y:S01]  /*cc80*/  IMAD.IADD R3, R0, 0x1, R21 ;  /* 0x0000000100037824 */ /* 0x000fe200078e0215 */
[----:B------:R-:W-:Y:S02]  /*cc90*/  F2FP.F16.F32.PACK_AB R13, R13, R14 ;  /* 0x0000000e0d0d723e */ /* 0x000fe400000000ff */
[----:B------:R-:W-:Y:S02]  /*cca0*/  F2FP.F16.F32.PACK_AB R24, R24, R27 ;  /* 0x0000001b1818723e */ /* 0x000fe400000000ff */
[----:B------:R-:W-:Y:S01]  /*ccb0*/  BSSY B0, `(.L_x_71) ;  /* 0x0000021000007945 */ /* 0x000fe20003800000 */
[----:B------:R-:W-:-:S02]  /*ccc0*/  F2FP.F16.F32.PACK_AB R12, R41, R40 ;  /* 0x00000028290c723e */ /* 0x000fc400000000ff */
[----:B------:R-:W-:Y:S02]  /*ccd0*/  F2FP.F16.F32.PACK_AB R14, R45, R44 ;  /* 0x0000002c2d0e723e */ /* 0x000fe400000000ff */
[----:B------:R-:W-:Y:S02]  /*cce0*/  F2FP.F16.F32.PACK_AB R15, R15, R20 ;  /* 0x000000140f0f723e */ /* 0x000fe400000000ff */
[----:B------:R-:W-:Y:S02]  /*ccf0*/  F2FP.F16.F32.PACK_AB R25, R28, R31 ;  /* 0x0000001f1c19723e */ /* 0x000fe400000000ff */
[----:B------:R-:W-:Y:S02]  /*cd00*/  F2FP.F16.F32.PACK_AB R26, R53, R52 ;  /* 0x00000034351a723e */ /* 0x000fe400000000ff */
[----:B------:R-:W-:Y:S02]  /*cd10*/  F2FP.F16.F32.PACK_AB R27, R34, R35 ;  /* 0x00000023221b723e */ /* 0x000fe400000000ff */
[----:B------:R-:W-:Y:S01]  /*cd20*/  IADD3 R21, R21, 0x1000, R0 ;  /* 0x0000100015157810 */ /* 0x000fe20007ffe000 */
[----:B------:R1:W-:Y:S04]  /*cd30*/  STSM.16.M88.4 [R29+0x45e00], R4 ;  /* 0x045e00041d007844 */ /* 0x0003e80000000200 */
[----:B------:R1:W-:Y:S01]  /*cd40*/  STSM.16.M88.4 [R3], R8 ;  /* 0x0000000803007844 */ /* 0x0003e20000000200 */
[----:B------:R-:W-:Y:S01]  /*cd50*/  @!PT LDS RZ, [RZ] ;  /* 0x00000000fffff984 */ /* 0x000fe20000000800 */
[----:B------:R-:W-:Y:S01]  /*cd60*/  @!PT LDS RZ, [RZ] ;  /* 0x00000000fffff984 */ /* 0x000fe20000000800 */
[----:B------:R-:W-:Y:S01]  /*cd70*/  @!PT LDS RZ, [RZ] ;  /* 0x00000000fffff984 */ /* 0x000fe20000000800 */
[----:B------:R-:W-:Y:S01]  /*cd80*/  @!PT LDS RZ, [RZ] ;  /* 0x00000000fffff984 */ /* 0x000fe20000000800 */
[----:B------:R2:W-:Y:S06]  /*cd90*/  MEMBAR.ALL.CTA ;  /* 0x0000000000007992 */ /* 0x0005ec0000008000 */
[----:B--2---:R-:W2:Y:S02]  /*cda0*/  FENCE.VIEW.ASYNC.S ;  /* 0x00000000000073c6 */ /* 0x004ea40000000000 */
[----:B--2---:R-:W-:Y:S06]  /*cdb0*/  BAR.SYNC.DEFER_BLOCKING 0x1, 0x80 ;  /* 0x0042000000007b1d */ /* 0x004fec0000010000 */
[----:B------:R-:W-:Y:S05]  /*cdc0*/  @P1 BRA `(.L_x_72) ;  /* 0x00000000003c1947 */ /* 0x000fea0003800000 */
[----:B------:R-:W-:Y:S01]  /*cdd0*/  R2UR UR5, R188 ;  /* 0x00000000bc0572ca */ /* 0x000fe200000e0000 */
[----:B------:R-:W-:Y:S01]  /*cde0*/  ULDC.64 UR8, c[0x0][0x198] ;  /* 0x0000660000087ab9 */ /* 0x000fe20000000a00 */
[----:B------:R-:W-:Y:S01]  /*cdf0*/  R2UR UR34, R23 ;  /* 0x00000000172272ca */ /* 0x000fe200000e0000 */
[----:B------:R-:W-:Y:S01]  /*ce00*/  UIADD3 UR35, -UR61, URZ, URZ ;  /* 0x0000003f3d237290 */ /* 0x000fe2000fffe13f */
[----:B------:R-:W-:Y:S01]  /*ce10*/  R2UR UR32, R30 ;  /* 0x000000001e2072ca */ /* 0x000fe200000e0000 */
[----:B------:R-:W-:Y:S01]  /*ce20*/  UIADD3 UR6, UP0, UR8, 0x670, URZ ;  /* 0x0000067008067890 */ /* 0x000fe2000ff1e03f */
[----:B------:R-:W-:Y:S01]  /*ce30*/  ULDC UR4, c[0x0][0xa10] ;  /* 0x0002840000047ab9 */ /* 0x000fe20000000800 */
[----:B------:R-:W-:Y:S02]  /*ce40*/  UMOV UR33, URZ ;  /* 0x0000003f00217c82 */ /* 0x000fe40008000000 */
[----:B------:R-:W-:-:S04]  /*ce50*/  UIADD3.X UR7, URZ, UR9, URZ, UP0, !UPT ;  /* 0x000000093f077290 */ /* 0x000fc800087fe43f */
[----:B------:R-:W-:Y:S02]  /*ce60*/  UIMAD UR35, UR4, UR35, UR5 ;  /* 0x00000023042372a4 */ /* 0x000fe4000f8e0205 */
[----:B------:R-:W-:Y:S02]  /*ce70*/  USHF.L.U32 UR34, UR34, 0x6, URZ ;  /* 0x0000000622227899 */ /* 0x000fe4000800063f */
[----:B------:R-:W-:-:S09]  /*ce80*/  UIADD3 UR32, UR32, 0x45e00, URZ ;  /* 0x00045e0020207890 */ /* 0x000fd2000fffe03f */
[----:B------:R2:W-:Y:S01]  /*ce90*/  UTMASTG.4D [UR32], [UR6] ;  /* 0x00000020060073b5 */ /* 0x0005e20008018000 */
[----:B------:R0:W-:Y:S01]  /*cea0*/  UTMACMDFLUSH ;  /* 0x00000000000079b7 */ /* 0x0001e20000000000 */
[----:B--2---:R-:W-:-:S04]  /*ceb0*/  DEPBAR.LE SB0, 0x1 ;  /* 0x000080400000791a */ /* 0x004fc80000000000 */
.L_x_72:
[----:B------:R-:W-:Y:S05]  /*cec0*/  BSYNC B0 ;  /* 0x0000000000007941 */ /* 0x000fea0003800000 */
.L_x_71:
[----:B------:R-:W-:Y:S01]  /*ced0*/  BAR.SYNC.DEFER_BLOCKING 0x1, 0x80 ;  /* 0x0042000000007b1d */ /* 0x000fe20000010000 */
[----:B-1----:R-:W-:Y:S02]  /*cee0*/  F2FP.F16.F32.PACK_AB R4, R57, R56 ;  /* 0x000000383904723e */ /* 0x002fe400000000ff */
[----:B------:R-:W-:Y:S02]  /*cef0*/  F2FP.F16.F32.PACK_AB R5, R38, R39 ;  /* 0x000000272605723e */ /* 0x000fe400000000ff */
[----:B------:R-:W-:Y:S01]  /*cf00*/  F2FP.F16.F32.PACK_AB R6, R61, R60 ;  /* 0x0000003c3d06723e */ /* 0x000fe200000000ff */
[----:B------:R-:W-:Y:S01]  /*cf10*/  BSSY B0, `(.L_x_73) ;  /* 0x0000020000007945 */ /* 0x000fe20003800000 */
[----:B------:R-:W-:Y:S02]  /*cf20*/  F2FP.F16.F32.PACK_AB R7, R42, R43 ;  /* 0x0000002b2a07723e */ /* 0x000fe400000000ff */
[----:B------:R-:W-:Y:S02]  /*cf30*/  F2FP.F16.F32.PACK_AB R8, R65, R64 ;  /* 0x000000404108723e */ /* 0x000fe400000000ff */
[----:B------:R-:W-:-:S02]  /*cf40*/  F2FP.F16.F32.PACK_AB R9, R46, R47 ;  /* 0x0000002f2e09723e */ /* 0x000fc400000000ff */
[----:B------:R-:W-:Y:S02]  /*cf50*/  F2FP.F16.F32.PACK_AB R10, R69, R68 ;  /* 0x00000044450a723e */ /* 0x000fe400000000ff */
[----:B------:R-:W-:Y:S01]  /*cf60*/  F2FP.F16.F32.PACK_AB R11, R48, R49 ;  /* 0x00000031300b723e */ /* 0x000fe200000000ff */
        /* <DEDUP_REMOVED lines=17> */
[----:B------:R-:W-:Y:S02]  /*d080*/  UMOV UR9, 0x20 ;  /* 0x0000002000097882 */ /* 0x000fe40000000000 */
[----:B------:R-:W-:Y:S01]  /*d090*/  UIADD3.X UR7, URZ, UR13, URZ, UP0, !UPT ;  /* 0x0000000d3f077290 */ /* 0x000fe200087fe43f */
[----:B------:R-:W-:-:S03]  /*d0a0*/  UMOV UR12, UR36 ;  /* 0x00000024000c7c82 */ /* 0x000fc60008000000 */
[----:B------:R-:W-:Y:S02]  /*d0b0*/  UIMAD UR11, UR4, UR11, UR5 ;  /* 0x0000000b040b72a4 */ /* 0x000fe4000f8e0205 */
[----:B------:R-:W-:Y:S02]  /*d0c0*/  USHF.L.U32 UR10, UR10, 0x6, URZ ;  /* 0x000000060a0a7899 */ /* 0x000fe4000800063f */
[----:B------:R-:W-:-:S09]  /*d0d0*/  UIADD3 UR8, UR8, 0x46e00, URZ ;  /* 0x00046e0008087890 */ /* 0x000fd2000fffe03f */
[----:B------:R2:W-:Y:S01]  /*d0e0*/  UTMASTG.4D [UR8], [UR6] ;  /* 0x00000008060073b5 */ /* 0x0005e20008018000 */
[----:B------:R0:W-:Y:S01]  /*d0f0*/  UTMACMDFLUSH ;  /* 0x00000000000079b7 */ /* 0x0001e20000000000 */
[----:B--2---:R-:W-:-:S04]  /*d100*/  DEPBAR.LE SB0, 0x1 ;  /* 0x000080400000791a */ /* 0x004fc80000000000 */
.L_x_74:
[----:B------:R-:W-:Y:S05]  /*d110*/  BSYNC B0 ;  /* 0x0000000000007941 */ /* 0x000fea0003800000 */
.L_x_73:
[----:B------:R-:W-:Y:S01]  /*d120*/  BAR.SYNC.DEFER_BLOCKING 0x1, 0x80 ;  /* 0x0042000000007b1d */ /* 0x000fe20000010000 */
[----:B------:R-:W-:Y:S02]  /*d130*/  F2FP.F16.F32.PACK_AB R80, R81, R80 ;  /* 0x000000505150723e */ /* 0x000fe400000000ff */
[----:B-1----:R-:W-:Y:S02]  /*d140*/  F2FP.F16.F32.PACK_AB R12, R73, R72 ;  /* 0x00000048490c723e */ /* 0x002fe400000000ff */
[----:B------:R-:W-:Y:S01]  /*d150*/  F2FP.F16.F32.PACK_AB R13, R50, R51 ;  /* 0x00000033320d723e */ /* 0x000fe200000000ff */
[----:B------:R-:W-:Y:S01]  /*d160*/  BSSY B0, `(.L_x_75) ;  /* 0x0000020000007945 */ /* 0x000fe20003800000 */
[----:B------:R-:W-:Y:S02]  /*d170*/  F2FP.F16.F32.PACK_AB R14, R77, R76 ;  /* 0x0000004c4d0e723e */ /* 0x000fe400000000ff */
[----:B------:R-:W-:Y:S02]  /*d180*/  F2FP.F16.F32.PACK_AB R15, R54, R55 ;  /* 0x00000037360f723e */ /* 0x000fe400000000ff */
[----:B------:R-:W-:-:S02]  /*d190*/  F2FP.F16.F32.PACK_AB R81, R58, R59 ;  /* 0x0000003b3a51723e */ /* 0x000fc400000000ff */
[----:B------:R-:W-:Y:S02]  /*d1a0*/  F2FP.F16.F32.PACK_AB R82, R85, R84 ;  /* 0x000000545552723e */ /* 0x000fe400000000ff */
[----:B------:R-:W-:Y:S01]  /*d1b0*/  F2FP.F16.F32.PACK_AB R83, R87, R86 ;  /* 0x000000565753723e */ /* 0x000fe200000000ff */
[----:B------:R1:W-:Y:S04]  /*d1c0*/  STSM.16.M88.4 [R0], R4 ;  /* 0x0000000400007844 */ /* 0x0003e80000000200 */
        /* <DEDUP_REMOVED lines=25> */
.L_x_76:
[----:B------:R-:W-:Y:S05]  /*d360*/  BSYNC B0 ;  /* 0x0000000000007941 */ /* 0x000fea0003800000 */
.L_x_75:
[----:B------:R-:W-:Y:S01]  /*d370*/  BAR.SYNC.DEFER_BLOCKING 0x1, 0x80 ;  /* 0x0042000000007b1d */ /* 0x000fe20000010000 */
[----:B------:R-:W-:Y:S02]  /*d380*/  F2FP.F16.F32.PACK_AB R88, R89, R88 ;  /* 0x000000585958723e */ /* 0x000fe400000000ff */
        /* <DEDUP_REMOVED lines=15> */
[----:B---3--:R-:W3:Y:S02]  /*d480*/  FENCE.VIEW.ASYNC.S ;  /* 0x00000000000073c6 */ /* 0x008ee40000000000 */
[----:B---3--:R-:W-:Y:S06]  /*d490*/  BAR.SYNC.DEFER_BLOCKING 0x1, 0x80 ;  /* 0x0042000000007b1d */ /* 0x008fec0000010000 */
        /* <DEDUP_REMOVED lines=16> */
[----:B---3--:R-:W-:-:S04]  /*d5a0*/  DEPBAR.LE SB0, 0x1 ;  /* 0x000080400000791a */ /* 0x008fc80000000000 */
.L_x_78:
[----:B------:R-:W-:Y:S05]  /*d5b0*/  BSYNC B0 ;  /* 0x0000000000007941 */ /* 0x000fea0003800000 */
.L_x_77:
        /* <DEDUP_REMOVED lines=17> */
[----:B----4-:R-:W4:Y:S02]  /*d6d0*/  FENCE.VIEW.ASYNC.S ;  /* 0x00000000000073c6 */ /* 0x010f240000000000 */
[----:B----4-:R-:W-:Y:S06]  /*d6e0*/  BAR.SYNC.DEFER_BLOCKING 0x1, 0x80 ;  /* 0x0042000000007b1d */ /* 0x010fec0000010000 */
        /* <DEDUP_REMOVED lines=16> */
[----:B----4-:R-:W-:-:S04]  /*d7f0*/  DEPBAR.LE SB0, 0x1 ;  /* 0x000080400000791a */ /* 0x010fc80000000000 */
.L_x_80:
[----:B------:R-:W-:Y:S05]  /*d800*/  BSYNC B0 ;  /* 0x0000000000007941 */ /* 0x000fea0003800000 */
.L_x_79:
[----:B------:R-:W-:Y:S06]  /*d810*/  BAR.SYNC.DEFER_BLOCKING 0x1, 0x80 ;  /* 0x0042000000007b1d */ /* 0x000fec0000010000 */
[----:B------:R-:W-:Y:S01]  /*d820*/  BSSY B0, `(.L_x_81) ;  /* 0x000001a000007945 */ /* 0x000fe20003800000 */
[----:B------:R4:W-:Y:S04]  /*d830*/  STSM.16.M88.4 [R0+0x1000], R104 ;  /* 0x0010006800007844 */ /* 0x0009e80000000200 */
[----:B------:R4:W-:Y:S01]  /*d840*/  STSM.16.M88.4 [R21], R112 ;  /* 0x0000007015007844 */ /* 0x0009e20000000200 */
[----:B------:R-:W-:Y:S01]  /*d850*/  @!PT LDS RZ, [RZ] ;  /* 0x00000000fffff984 */ /* 0x000fe20000000800 */
[----:B------:R-:W-:Y:S01]  /*d860*/  @!PT LDS RZ, [RZ] ;  /* 0x00000000fffff984 */ /* 0x000fe20000000800 */
[----:B------:R-:W-:Y:S01]  /*d870*/  @!PT LDS RZ, [RZ] ;  /* 0x00000000fffff984 */ /* 0x000fe20000000800 */
[----:B------:R-:W-:Y:S01]  /*d880*/  @!PT LDS RZ, [RZ] ;  /* 0x00000000fffff984 */ /* 0x000fe20000000800 */
[----:B------:R5:W-:Y:S06]  /*d890*/  MEMBAR.ALL.CTA ;  /* 0x0000000000007992 */ /* 0x000bec0000008000 */
[----:B-----5:R-:W5:Y:S02]  /*d8a0*/  FENCE.VIEW.ASYNC.S ;  /* 0x00000000000073c6 */ /* 0x020f640000000000 */
[----:B-----5:R-:W-:Y:S06]  /*d8b0*/  BAR.SYNC.DEFER_BLOCKING 0x1, 0x80 ;  /* 0x0042000000007b1d */ /* 0x020fec0000010000 */
        /* <DEDUP_REMOVED lines=14> */
[----:B------:R1:W-:Y:S02]  /*d9a0*/  UTMASTG.4D [UR8], [UR6] ;  /* 0x00000008060073b5 */ /* 0x0003e40008018000 */
[----:B-1----:R0:W-:Y:S02]  /*d9b0*/  UTMACMDFLUSH ;  /* 0x00000000000079b7 */ /* 0x0021e40000000000 */
.L_x_82:
[----:B------:R-:W-:Y:S05]  /*d9c0*/  BSYNC B0 ;  /* 0x0000000000007941 */ /* 0x000fea0003800000 */
.L_x_81:
[----:B------:R-:W-:Y:S01]  /*d9d0*/  R2UR UR4, R19 ;  /* 0x00000000130472ca */ /* 0x000fe200000e0000 */
[----:B------:R-:W-:-:S04]  /*d9e0*/  DEPBAR.LE SB0, 0x0 ;  /* 0x000080000000791a */ /* 0x000fc80000000000 */
[----:B------:R-:W-:-:S08]  /*d9f0*/  LOP3.LUT R185, R185, 0x1, RZ, 0x3c, !PT ;  /* 0x00000001b9b97812 */ /* 0x000fd000078e3cff */
[----:B------:R-:W-:-:S04]  /*da00*/  ULEA UR4, UR4, 0xfffffff8, 0x3 ;  /* 0xfffffff804047891 */ /* 0x000fc8000f8e183f */
[----:B------:R-:W-:-:S04]  /*da10*/  ULOP3.LUT UR4, UR4, 0x8, URZ, 0xc0, !UPT ;  /* 0x0000000804047892 */ /* 0x000fc8000f8ec03f */
[----:B------:R-:W-:-:S06]  /*da20*/  ULOP3.LUT UR4, UR4, 0x18, URZ, 0x3c, !UPT ;  /* 0x0000001804047892 */ /* 0x000fcc000f8e3c3f */
[----:B-1234-:R-:W-:Y:S01]  /*da30*/  MOV R0, UR4 ;  /* 0x0000000400007c02 */ /* 0x01efe20008000f00 */
[----:B------:R-:W-:Y:S02]  /*da40*/  ULDC UR4, c[0x0][0xc] ;  /* 0x0000030000047ab9 */ /* 0x000fe40000000800 */
[----:B------:R-:W-:Y:S01]  /*da50*/  IADD3 R17, R17, UR4, RZ ;  /* 0x0000000411117c10 */ /* 0x000fe2000fffe0ff */
[----:B------:R-:W-:Y:S01]  /*da60*/  ULDC UR4, c[0x0][0xa00] ;  /* 0x0002800000047ab9 */ /* 0x000fe20000000800 */
[----:B------:R1:W-:Y:S02]  /*da70*/  SYNCS.ARRIVE.TRANS64.A1T0 RZ, [R0+UR38+0x4c490], RZ ;  /* 0x04c490ff00ff79a7 */ /* 0x0003e40008100026 */
[----:B------:R-:W-:-:S13]  /*da80*/  ISETP.GE.AND P0, PT, R17, UR4, PT ;  /* 0x0000000411007c0c */ /* 0x000fda000bf06270 */
[----:B-1----:R-:W-:Y:S05]  /*da90*/  @!P0 BRA `(.L_x_83) ;  /* 0xffffff3000c48947 */ /* 0x002fea000383ffff */
[----:B------:R-:W-:Y:S05]  /*daa0*/  EXIT ;  /* 0x000000000000794d */ /* 0x000fea0003800000 */
.L_x_6:
[----:B------:R-:W-:-:S08]  /*dab0*/  NOP ;  /* 0x0000000000007918 */ /* 0x000fd00000000000 */
[----:B------:R-:W2:-:S00]  /*dac0*/  USETMAXREG.DEALLOC.CTAPOOL 0x18 ;  /* 0x00000018000079c8 */ /* 0x000e8000080e0500 */
[----:B------:R-:W-:-:S13]  /*dad0*/  PLOP3.LUT P3, PT, PT, PT, UP0, 0x80, 0x0 ;  /* 0x000000000000781c */ /* 0x000fda0003f6f008 */
[----:B--2---:R-:W-:Y:S05]  /*dae0*/  @!P3 BRA `(.L_x_84) ;  /* 0x000000080090b947 */ /* 0x004fea0003800000 */
[----:B------:R-:W-:-:S13]  /*daf0*/  PLOP3.LUT P2, PT, PT, PT, UP1, 0x80, 0x0 ;  /* 0x000000000000781c */ /* 0x000fda0003f4f018 */
[----:B-1----:R-:W-:Y:S05]  /*db00*/  @P2 EXIT ;  /* 0x000000000000294d */ /* 0x002fea0003800000 */
[----:B------:R-:W-:Y:S02]  /*db10*/  ULDC UR4, c[0x0][0xa00] ;  /* 0x0002800000047ab9 */ /* 0x000fe40000000800 */
[----:B------:R-:W-:-:S13]  /*db20*/  ISETP.GE.AND P2, PT, R17, UR4, PT ;  /* 0x0000000411007c0c */ /* 0x000fda000bf46270 */
[----:B------:R-:W-:Y:S05]  /*db30*/  @P2 EXIT ;  /* 0x000000000000294d */ /* 0x000fea0003800000 */
[----:B------:R-:W-:Y:S01]  /*db40*/  R2UR UR4, R16 ;  /* 0x00000000100472ca */ /* 0x000fe200000e0000 */
[----:B------:R-:W-:Y:S01]  /*db50*/  BSSY B0, `(.L_x_85) ;  /* 0x000009c000007945 */ /* 0x000fe20003800000 */
[----:B------:R-:W-:Y:S01]  /*db60*/  LOP3.LUT P2, RZ, R2, 0x1f, RZ, 0xc0, !PT ;  /* 0x0000001f02ff7812 */ /* 0x000fe2000784c0ff */
[----:B------:R-:W-:Y:S01]  /*db70*/  IMAD.MOV.U32 R0, RZ, RZ, RZ ;  /* 0x000000ffff007224 */ /* 0x000fe200078e00ff */
[----:B------:R-:W-:Y:S01]  /*db80*/  MOV R4, 0x1 ;  /* 0x0000000100047802 */ /* 0x000fe20000000f00 */
[----:B------:R-:W-:Y:S01]  /*db90*/  ULDC UR20, c[0x0][0xc] ;  /* 0x0000030000147ab9 */ /* 0x000fe20000000800 */
[----:B------:R-:W-:Y:S01]  /*dba0*/  PLOP3.LUT P0, PT, P2, P0, PT, 0x2a, 0x0 ;  /* 0x000000000000781c */ /* 0x000fe20001700572 */
[----:B------:R-:W-:Y:S01]  /*dbb0*/  ULDC.64 UR18, c[0x0][0x198] ;  /* 0x0000660000127ab9 */ /* 0x000fe20000000a00 */
[----:B------:R-:W-:Y:S01]  /*dbc0*/  MOV R5, 0x1 ;  /* 0x0000000100057802 */ /* 0x000fe20000000f00 */
[----:B------:R-:W-:-:S04]  /*dbd0*/  ULDC UR21, c[0x0][0xa00] ;  /* 0x0002800000157ab9 */ /* 0x000fc80000000800 */
[----:B------:R-:W-:-:S12]  /*dbe0*/  ULOP3.LUT UR17, UR4, 0x2, URZ, 0xfc, !UPT ;  /* 0x0000000204117892 */ /* 0x000fd8000f8efc3f */
.L_x_100:
[----:B------:R-:W1:Y:S01]  /*dbf0*/  LDC R6, c[0x0][0xa04] ;  /* 0x00028100ff067b82 */ /* 0x000e620000000800 */
[----:B------:R-:W-:Y:S01]  /*dc00*/  MOV R7, R17 ;  /* 0x0000001100077202 */ /* 0x000fe20000000f00 */
[----:B------:R-:W-:-:S06]  /*dc10*/  UMOV UR4, 0xffffffff ;  /* 0xffffffff00047882 */ /* 0x000fcc0000000000 */
[----:B------:R-:W2:Y:S08]  /*dc20*/  LDC R10, c[0x0][0xa10] ;  /* 0x00028400ff0a7b82 */ /* 0x000eb00000000800 */
[----:B------:R-:W3:Y:S01]  /*dc30*/  LDC R13, c[0x0][0xa1c] ;  /* 0x00028700ff0d7b82 */ /* 0x000ee20000000800 */
[----:B-1----:R-:W-:Y:S02]  /*dc40*/  ISETP.NE.AND P2, PT, R6, 0x1, PT ;  /* 0x000000010600780c */ /* 0x002fe40003f45270 */
[----:B--2---:R-:W-:-:S11]  /*dc50*/  ISETP.NE.AND P3, PT, R10, 0x1, PT ;  /* 0x000000010a00780c */ /* 0x004fd60003f65270 */
[----:B------:R-:W1:Y:S01]  /*dc60*/  @P2 LDC.64 R8, c[0x0][0xa08] ;  /* 0x00028200ff082b82 */ /* 0x000e620000000a00 */
[----:B---3--:R-:W-:-:S07]  /*dc70*/  ISETP.NE.AND P4, PT, R13, 0x1, PT ;  /* 0x000000010d00780c */ /* 0x008fce0003f85270 */
[----:B------:R-:W2:Y:S08]  /*dc80*/  @P3 LDC R12, c[0x0][0xa14] ;  /* 0x00028500ff0c3b82 */ /* 0x000eb00000000800 */
[----:B------:R-:W3:Y:S08]  /*dc90*/  @P3 LDC R11, c[0x0][0xa18] ;  /* 0x00028600ff0b3b82 */ /* 0x000ef00000000800 */
[----:B------:R-:W4:Y:S01]  /*dca0*/  @P4 LDC.64 R2, c[0x0][0xa20] ;  /* 0x00028800ff024b82 */ /* 0x000f220000000a00 */
[----:B-1----:R-:W-:-:S05]  /*dcb0*/  @P2 IMAD.HI.U32 R8, R17, R8, RZ ;  /* 0x0000000811082227 */ /* 0x002fca00078e00ff */
[----:B------:R-:W-:-:S04]  /*dcc0*/  @P2 SHF.R.U32.HI R7, RZ, R9, R8 ;  /* 0x00000009ff072219 */ /* 0x000fc80000011608 */
[----:B------:R-:W-:Y:S01]  /*dcd0*/  MOV R9, R7 ;  /* 0x0000000700097202 */ /* 0x000fe20000000f00 */
[----:B--2---:R-:W-:-:S05]  /*dce0*/  @P3 IMAD.HI.U32 R8, R7, R12, RZ ;  /* 0x0000000c07083227 */ /* 0x004fca00078e00ff */
[----:B---3--:R-:W-:-:S05]  /*dcf0*/  @P3 SHF.R.U32.HI R9, RZ, R11, R8 ;  /* 0x0000000bff093219 */ /* 0x008fca0000011608 */
[----:B----4-:R-:W-:-:S04]  /*dd00*/  @P4 IMAD.HI.U32 R8, R9, R2, RZ ;  /* 0x0000000209084227 */ /* 0x010fc800078e00ff */
[----:B------:R-:W-:Y:S01]  /*dd10*/  IMAD.MOV.U32 R2, RZ, RZ, R9 ;  /* 0x000000ffff027224 */ /* 0x000fe200078e0009 */
[----:B------:R-:W-:Y:S02]  /*dd20*/  @P4 SHF.R.U32.HI R2, RZ, R3, R8 ;  /* 0x00000003ff024219 */ /* 0x000fe40000011608 */
[----:B------:R-:W-:Y:S02]  /*dd30*/  IADD3 R3, -R9, RZ, RZ ;  /* 0x000000ff09037210 */ /* 0x000fe40007ffe1ff */
[----:B------:R-:W-:-:S03]  /*dd40*/  IADD3 R2, -R2, RZ, RZ ;  /* 0x000000ff02027210 */ /* 0x000fc60007ffe1ff */
[----:B------:R-:W-:Y:S02]  /*dd50*/  IMAD R10, R10, R3, R7 ;  /* 0x000000030a0a7224 */ /* 0x000fe400078e0207 */
[----:B------:R-:W-:Y:S01]  /*dd60*/  IMAD R2, R13, R2, R9 ;  /* 0x000000020d027224 */ /* 0x000fe200078e0209 */
[----:B------:R-:W-:Y:S06]  /*dd70*/  BRA.DIV UR4, `(.L_x_86) ;  /* 0x0000001e043c7947 */ /* 0x000fec000b800000 */
[----:B------:R-:W-:-:S13]  /*dd80*/  ELECT P6, URZ, PT ;  /* 0x00000000003f782f */ /* 0x000fda00038c0000 */
.L_x_139:
[----:B------:R-:W-:Y:S01]  /*dd90*/  IADD3 R3, -R7, RZ, RZ ;  /* 0x000000ff07037210 */ /* 0x000fe20007ffe1ff */
[----:B------:R-:W-:Y:S04]  /*dda0*/  BSSY B1, `(.L_x_87) ;  /* 0x0000034000017945 */ /* 0x000fe80003800000 */
[----:B------:R-:W-:Y:S01]  /*ddb0*/  IMAD R3, R6, R3, R17 ;  /* 0x0000000306037224 */ /* 0x000fe200078e0211 */
[----:B------:R-:W-:-:S03]  /*ddc0*/  MOV R6, RZ ;  /* 0x000000ff00067202 */ /* 0x000fc60000000f00 */
[----:B------:R-:W-:Y:S01]  /*ddd0*/  IMAD.SHL.U32 R3, R3, 0x80, RZ ;  /* 0x0000008003037824 */ /* 0x000fe200078e00ff */
[----:B------:R-:W-:Y:S06]  /*dde0*/  @!P6 BRA `(.L_x_88) ;  /* 0x0000000000bce947 */ /* 0x000fec0003800000 */
[----:B------:R-:W1:Y:S01]  /*ddf0*/  S2R R7, SR_CgaCtaId ;  /* 0x0000000000077919 */ /* 0x000e620000008800 */
[----:B------:R-:W-:-:S04]  /*de00*/  MOV R6, 0x400 ;  /* 0x0000040000067802 */ /* 0x000fc80000000f00 */
[----:B-1----:R-:W-:Y:S02]  /*de10*/  LEA R9, R7, R6, 0x18 ;  /* 0x0000000607097211 */ /* 0x002fe400078ec0ff */
[----:B------:R-:W-:Y:S02]  /*de20*/  SHF.L.U32 R6, R5, 0x1f, RZ ;  /* 0x0000001f05067819 */ /* 0x000fe400000006ff */
[----:B------:R-:W-:-:S04]  /*de30*/  LEA R7, R0, R9, 0x3 ;  /* 0x0000000900077211 */ /* 0x000fc800078e18ff */
[----:B------:R-:W1:Y:S02]  /*de40*/  SYNCS.PHASECHK.TRANS64.TRYWAIT P2, [R7+URZ+0x4c460], R6 ;  /* 0x04c46006070075a7 */ /* 0x000e64000804017f */
[----:B-1----:R-:W-:Y:S05]  /*de50*/  @!P2 BRA `(.L_x_89) ;  /* 0x0000001c0024a947 */ /* 0x002fea0003800000 */
.L_x_140:
[----:B------:R-:W-:Y:S01]  /*de60*/  UPRMT UR4, UR17, 0x9910, URZ ;  /* 0x0000991011047896 */ /* 0x000fe2000800003f */
[----:B-1----:R-:W-:-:S03]  /*de70*/  @P1 MOV R6, 0x6000 ;  /* 0x0000600000061802 */ /* 0x002fc60000000f00 */
[----:B------:R-:W-:Y:S01]  /*de80*/  UISETP.NE.AND UP0, UPT, UR4, 0x2, UPT ;  /* 0x000000020400788c */ /* 0x000fe2000bf05270 */
[----:B------:R1:W-:Y:S05]  /*de90*/  @P1 SYNCS.ARRIVE.TRANS64 RZ, [R7+URZ+0x4c450], R6 ;  /* 0x04c4500607ff19a7 */ /* 0x0003ea000800003f */
[----:B------:R-:W-:-:S13]  /*dea0*/  PLOP3.LUT P2, PT, PT, PT, UP0, 0x80, 0x0 ;  /* 0x000000000000781c */ /* 0x000fda0003f4f008 */
[----:B-1----:R-:W-:Y:S05]  /*deb0*/  @P2 BRA `(.L_x_90) ;  /* 0x0000000000042947 */ /* 0x002fea0003800000 */
[----:B------:R-:W-:Y:S01]  /*dec0*/  BPT.TRAP 0x1 ;  /* 0x000000040000795c */ /* 0x000fe20000300000 */
.L_x_90:
[----:B------:R-:W-:Y:S05]  /*ded0*/  @P0 BRA `(.L_x_91) ;  /* 0x0000000000040947 */ /* 0x000fea0003800000 */
[----:B------:R-:W-:Y:S01]  /*dee0*/  BPT.TRAP 0x1 ;  /* 0x000000040000795c */ /* 0x000fe20000300000 */
.L_x_91:
[----:B------:R-:W-:Y:S01]  /*def0*/  R2UR UR5, R9 ;  /* 0x00000000090572ca */ /* 0x000fe200000e0000 */
[----:B------:R-:W-:Y:S01]  /*df00*/  UIADD3 UR4, UP0, UR18, 0xf0, URZ ;  /* 0x000000f012047890 */ /* 0x000fe2000ff1e03f */
[----:B------:R-:W-:Y:S01]  /*df10*/  R2UR UR8, R0 ;  /* 0x00000000000872ca */ /* 0x000fe200000e0000 */
[----:B------:R-:W-:Y:S01]  /*df20*/  UMOV UR10, URZ ;  /* 0x0000003f000a7c82 */ /* 0x000fe20008000000 */
[----:B------:R-:W-:Y:S01]  /*df30*/  R2UR UR9, R7 ;  /* 0x00000000070972ca */ /* 0x000fe200000e0000 */
[----:B------:R-:W-:Y:S01]  /*df40*/  UMOV UR6, 0x0 ;  /* 0x0000000000067882 */ /* 0x000fe20000000000 */
[----:B------:R-:W-:Y:S01]  /*df50*/  R2UR UR11, R3 ;  /* 0x00000000030b72ca */ /* 0x000fe200000e0000 */
[----:B------:R-:W-:Y:S01]  /*df60*/  UMOV UR7, 0x10000000 ;  /* 0x1000000000077882 */ /* 0x000fe20000000000 */
[----:B------:R-:W-:Y:S01]  /*df70*/  R2UR UR12, R10 ;  /* 0x000000000a0c72ca */ /* 0x000fe200000e0000 */
[----:B------:R-:W-:Y:S01]  /*df80*/  UMOV UR15, 0x40 ;  /* 0x00000040000f7882 */ /* 0x000fe20000000000 */
[----:B------:R-:W-:Y:S01]  /*df90*/  R2UR UR13, R2 ;  /* 0x00000000020d72ca */ /* 0x000fe200000e0000 */
[----:B------:R-:W-:-:S04]  /*dfa0*/  VIADD R0, R0, 0x1 ;  /* 0x0000000100007836 */ /* 0x000fc80000000000 */
[----:B------:R-:W-:Y:S01]  /*dfb0*/  UIMAD UR8, UR8, 0x6000, UR5 ;  /* 0x00006000080878a4 */ /* 0x000fe2000f8e0205 */
[C---:B------:R-:W-:Y:S01]  /*dfc0*/  ISETP.NE.AND P2, PT, R0.reuse, 0x2, PT ;  /* 0x000000020000780c */ /* 0x040fe20003f45270 */
[----:B------:R-:W-:Y:S02]  /*dfd0*/  UIADD3 UR9, UR9, 0x4c450, URZ ;  /* 0x0004c45009097890 */ /* 0x000fe4000fffe03f */
[----:B------:R-:W-:Y:S01]  /*dfe0*/  UIADD3.X UR5, URZ, UR19, URZ, UP0, !UPT ;  /* 0x000000133f057290 */ /* 0x000fe200087fe43f */
[----:B------:R-:W-:Y:S01]  /*dff0*/  SEL R6, RZ, 0x1, P2 ;  /* 0x00000001ff067807 */ /* 0x000fe20001000000 */
[----:B------:R-:W-:Y:S01]  /*e000*/  UIADD3 UR14, UR8, 0x2000, URZ ;  /* 0x00002000080e7890 */ /* 0x000fe2000fffe03f */
[----:B------:R-:W-:Y:S01]  /*e010*/  SEL R0, R0, RZ, P2 ;  /* 0x000000ff00007207 */ /* 0x000fe20001000000 */
[----:B------:R-:W-:Y:S01]  /*e020*/  UIADD3 UR16, UR8, 0x4000, URZ ;  /* 0x0000400008107890 */ /* 0x000fe2000fffe03f */
[----:B------:R-:W-:Y:S02]  /*e030*/  LOP3.LUT R5, R5, R6, RZ, 0x3c, !PT ;  /* 0x0000000605057212 */ /* 0x000fe400078e3cff */
[----:B------:R-:W-:-:S02]  /*e040*/  MOV R6, 0x40 ;  /* 0x0000004000067802 */ /* 0x000fc40000000f00 */
[----:B------:R1:W-:Y:S02]  /*e050*/  UTMALDG.4D [UR8], [UR4], desc[UR6] ;  /* 0x00000608040075b4 */ /* 0x0003e40008019000 */
[----:B-1----:R-:W-:Y:S01]  /*e060*/  UMOV UR8, UR14 ;  /* 0x0000000e00087c82 */ /* 0x002fe20008000000 */
[----:B------:R-:W-:Y:S01]  /*e070*/  UMOV UR10, UR15 ;  /* 0x0000000f000a7c82 */ /* 0x000fe20008000000 */
[----:B------:R-:W-:Y:S01]  /*e080*/  UMOV UR14, 0x80 ;  /* 0x00000080000e7882 */ /* 0x000fe20000000000 */
[----:B------:R1:W-:Y:S02]  /*e090*/  UTMALDG.4D [UR8], [UR4], desc[UR6] ;  /* 0x00000608040075b4 */ /* 0x0003e40008019000 */
[----:B-1----:R-:W-:Y:S01]  /*e0a0*/  UMOV UR8, UR16 ;  /* 0x0000001000087c82 */ /* 0x002fe20008000000 */
[----:B------:R-:W-:Y:S02]  /*e0b0*/  UMOV UR10, UR14 ;  /* 0x0000000e000a7c82 */ /* 0x000fe40008000000 */
[----:B------:R1:W-:Y:S02]  /*e0c0*/  UTMALDG.4D [UR8], [UR4], desc[UR6] ;  /* 0x00000608040075b4 */ /* 0x0003e40008019000 */
[----:B-1----:R-:W-:Y:S01]  /*e0d0*/  NOP ;  /* 0x0000000000007918 */ /* 0x002fe20000000000 */
.L_x_88:
[----:B------:R-:W-:Y:S05]  /*e0e0*/  BSYNC B1 ;  /* 0x0000000000017941 */ /* 0x000fea0003800000 */
.L_x_87:
[----:B------:R-:W-:Y:S01]  /*e0f0*/  LOP3.LUT P2, RZ, R4, 0xff, RZ, 0xc0, !PT ;  /* 0x000000ff04ff7812 */ /* 0x000fe2000784c0ff */
[----:B------:R-:W-:-:S12]  /*e100*/  BSSY B1, `(.L_x_92) ;  /* 0x0000009000017945 */ /* 0x000fd80003800000 */
[----:B------:R-:W-:Y:S05]  /*e110*/  @!P2 BRA `(.L_x_93) ;  /* 0x00000000001ca947 */ /* 0x000fea0003800000 */
[----:B------:R-:W1:Y:S01]  /*e120*/  S2R R7, SR_CgaCtaId ;  /* 0x0000000000077919 */ /* 0x000e620000008800 */
[----:B------:R-:W-:-:S04]  /*e130*/  MOV R4, 0x400 ;  /* 0x0000040000047802 */ /* 0x000fc80000000f00 */
[----:B-1----:R-:W-:Y:S02]  /*e140*/  LEA R7, R7, R4, 0x18 ;  /* 0x0000000407077211 */ /* 0x002fe400078ec0ff */
[----:B------:R-:W-:Y:S02]  /*e150*/  SHF.L.U32 R4, RZ, 0x1f, RZ ;  /* 0x0000001fff047819 */ /* 0x000fe400000006ff */
[----:B------:R1:W-:Y:S02]  /*e160*/  SYNCS.ARRIVE.TRANS64.A1T0 RZ, [R7+URZ+0x4c4b0], RZ ;  /* 0x04c4b0ff07ff79a7 */ /* 0x0003e4000810003f */
[----:B------:R-:W2:Y:S02]  /*e170*/  SYNCS.PHASECHK.TRANS64.TRYWAIT P2, [R7+URZ+0x4c4b0], R4 ;  /* 0x04c4b004070075a7 */ /* 0x000ea4000804017f */
[----:B-12---:R-:W-:Y:S05]  /*e180*/  @!P2 BRA `(.L_x_94) ;  /* 0x00000018006ca947 */ /* 0x006fea0003800000 */
.L_x_93:
[----:B------:R-:W-:Y:S05]  /*e190*/  BSYNC B1 ;  /* 0x0000000000017941 */ /* 0x000fea0003800000 */
.L_x_92:
[----:B------:R-:W-:Y:S04]  /*e1a0*/  BSSY B1, `(.L_x_95) ;  /* 0x0000032000017945 */ /* 0x000fe80003800000 */
[----:B------:R-:W-:Y:S05]  /*e1b0*/  @!P6 BRA `(.L_x_96) ;  /* 0x0000000000c0e947 */ /* 0x000fea0003800000 */
[----:B-1----:R-:W1:Y:S01]  /*e1c0*/  S2R R7, SR_CgaCtaId ;  /* 0x0000000000077919 */ /* 0x002e620000008800 */
[----:B------:R-:W-:Y:S02]  /*e1d0*/  MOV R4, 0x400 ;  /* 0x0000040000047802 */ /* 0x000fe40000000f00 */
[----:B------:R-:W-:Y:S02]  /*e1e0*/  SHF.L.U32 R9, R5, 0x1f, RZ ;  /* 0x0000001f05097819 */ /* 0x000fe400000006ff */
[----:B-1----:R-:W-:-:S04]  /*e1f0*/  LEA R7, R7, R4, 0x18 ;  /* 0x0000000407077211 */ /* 0x002fc800078ec0ff */
[----:B------:R-:W-:-:S04]  /*e200*/  LEA R4, R0, R7, 0x3 ;  /* 0x0000000700047211 */ /* 0x000fc800078e18ff */
[----:B------:R-:W1:Y:S02]  /*e210*/  SYNCS.PHASECHK.TRANS64.TRYWAIT P2, [R4+URZ+0x4c460], R9 ;  /* 0x04c46009040075a7 */ /* 0x000e64000804017f */
[----:B-1----:R-:W-:Y:S05]  /*e220*/  @!P2 BRA `(.L_x_97) ;  /* 0x000000180058a947 */ /* 0x002fea0003800000 */
.L_x_141:
[----:B------:R-:W-:Y:S01]  /*e230*/  UPRMT UR4, UR17, 0x9910, URZ ;  /* 0x0000991011047896 */ /* 0x000fe2000800003f */
[----:B-1----:R-:W-:-:S03]  /*e240*/  @P1 MOV R9, 0x6000 ;  /* 0x0000600000091802 */ /* 0x002fc60000000f00 */
[----:B------:R-:W-:Y:S01]  /*e250*/  UISETP.NE.AND UP0, UPT, UR4, 0x2, UPT ;  /* 0x000000020400788c */ /* 0x000fe2000bf05270 */
[----:B------:R1:W-:Y:S05]  /*e260*/  @P1 SYNCS.ARRIVE.TRANS64 RZ, [R4+URZ+0x4c450], R9 ;  /* 0x04c4500904ff19a7 */ /* 0x0003ea000800003f */
[----:B------:R-:W-:-:S13]  /*e270*/  PLOP3.LUT P2, PT, PT, PT, UP0, 0x80, 0x0 ;  /* 0x000000000000781c */ /* 0x000fda0003f4f008 */
[----:B-1----:R-:W-:Y:S05]  /*e280*/  @P2 BRA `(.L_x_98) ;  /* 0x0000000000042947 */ /* 0x002fea0003800000 */
[----:B------:R-:W-:Y:S01]  /*e290*/  BPT.TRAP 0x1 ;  /* 0x000000040000795c */ /* 0x000fe20000300000 */
.L_x_98:
[----:B------:R-:W-:Y:S05]  /*e2a0*/  @P0 BRA `(.L_x_99) ;  /* 0x0000000000040947 */ /* 0x000fea0003800000 */
[----:B------:R-:W-:Y:S01]  /*e2b0*/  BPT.TRAP 0x1 ;  /* 0x000000040000795c */ /* 0x000fe20000300000 */
.L_x_99:
        /* <DEDUP_REMOVED lines=11> */
[----:B------:R-:W-:Y:S01]  /*e370*/  VIADD R0, R0, 0x1 ;  /* 0x0000000100007836 */ /* 0x000fe20000000000 */
[----:B------:R-:W-:-:S04]  /*e380*/  R2UR UR13, R2 ;  /* 0x00000000020d72ca */ /* 0x000fc800000e0000 */
[C---:B------:R-:W-:Y:S01]  /*e390*/  ISETP.NE.AND P2, PT, R0.reuse, 0x2, PT ;  /* 0x000000020000780c */ /* 0x040fe20003f45270 */
[----:B------:R-:W-:Y:S02]  /*e3a0*/  UIADD3 UR11, UR11, UR9, URZ ;  /* 0x000000090b0b7290 */ /* 0x000fe4000fffe03f */
[----:B------:R-:W-:Y:S01]  /*e3b0*/  UIMAD UR8, UR8, 0x6000, UR5 ;  /* 0x00006000080878a4 */ /* 0x000fe2000f8e0205 */
[----:B------:R-:W-:Y:S01]  /*e3c0*/  SEL R2, RZ, 0x1, P2 ;  /* 0x00000001ff027807 */ /* 0x000fe20001000000 */
[----:B------:R-:W-:Y:S01]  /*e3d0*/  UIADD3 UR9, UR14, 0x4c450, URZ ;  /* 0x0004c4500e097890 */ /* 0x000fe2000fffe03f */
[----:B------:R-:W-:Y:S01]  /*e3e0*/  SEL R0, R0, RZ, P2 ;  /* 0x000000ff00007207 */ /* 0x000fe20001000000 */
[----:B------:R-:W-:Y:S01]  /*e3f0*/  UIADD3.X UR5, URZ, UR19, URZ, UP0, !UPT ;  /* 0x000000133f057290 */ /* 0x000fe200087fe43f */
[----:B------:R-:W-:Y:S01]  /*e400*/  LOP3.LUT R5, R5, R2, RZ, 0x3c, !PT ;  /* 0x0000000205057212 */ /* 0x000fe200078e3cff */
[----:B------:R-:W-:Y:S02]  /*e410*/  UIADD3 UR14, UR8, 0x2000, URZ ;  /* 0x00002000080e7890 */ /* 0x000fe4000fffe03f */
[----:B------:R-:W-:-:S05]  /*e420*/  UIADD3 UR16, UR8, 0x4000, URZ ;  /* 0x0000400008107890 */ /* 0x000fca000fffe03f */
        /* <DEDUP_REMOVED lines=8> */
[----:B--2---:R-:W-:Y:S01]  /*e4b0*/  NOP ;  /* 0x0000000000007918 */ /* 0x004fe20000000000 */
.L_x_96:
[----:B------:R-:W-:Y:S05]  /*e4c0*/  BSYNC B1 ;  /* 0x0000000000017941 */ /* 0x000fea0003800000 */
.L_x_95:
[----:B------:R-:W-:Y:S02]  /*e4d0*/  IADD3 R17, R17, UR20, RZ ;  /* 0x0000001411117c10 */ /* 0x000fe4000fffe0ff */
[----:B-1----:R-:W-:Y:S02]  /*e4e0*/  PRMT R4, RZ, 0x7610, R4 ;  /* 0x00007610ff047816 */ /* 0x002fe40000000004 */
[----:B------:R-:W-:-:S13]  /*e4f0*/  ISETP.GE.AND P2, PT, R17, UR21, PT ;  /* 0x0000001511007c0c */ /* 0x000fda000bf46270 */
[----:B------:R-:W-:Y:S05]  /*e500*/  @!P2 BRA `(.L_x_100) ;  /* 0xfffffff400b8a947 */ /* 0x000fea000383ffff */
[----:B------:R-:W-:Y:S05]  /*e510*/  BSYNC B0 ;  /* 0x0000000000007941 */ /* 0x000fea0003800000 */
.L_x_85:
[----:B------:R-:W-:Y:S05]  /*e520*/  EXIT ;  /* 0x000000000000794d */ /* 0x000fea0003800000 */
.L_x_84:
[----:B-1----:R-:W-:Y:S02]  /*e530*/  ULDC UR4, c[0x0][0xa00] ;  /* 0x0002800000047ab9 */ /* 0x002fe40000000800 */
[----:B------:R-:W-:-:S13]  /*e540*/  ISETP.GE.AND P0, PT, R17, UR4, PT ;  /* 0x0000000411007c0c */ /* 0x000fda000bf06270 */
[----:B------:R-:W-:Y:S05]  /*e550*/  @P0 EXIT ;  /* 0x000000000000094d */ /* 0x000fea0003800000 */
[----:B------:R-:W-:Y:S01]  /*e560*/  R2UR UR4, R18 ;  /* 0x00000000120472ca */ /* 0x000fe200000e0000 */
[----:B------:R-:W-:Y:S01]  /*e570*/  BSSY B0, `(.L_x_101) ;  /* 0x0000116000007945 */ /* 0x000fe20003800000 */
[----:B------:R-:W-:Y:S01]  /*e580*/  LOP3.LUT P0, RZ, R2, 0x1f, RZ, 0xc0, !PT ;  /* 0x0000001f02ff7812 */ /* 0x000fe2000780c0ff */
[----:B------:R-:W-:Y:S01]  /*e590*/  IMAD.MOV.U32 R4, RZ, RZ, 0x1 ;  /* 0x00000001ff047424 */ /* 0x000fe200078e00ff */
[----:B------:R-:W-:Y:S01]  /*e5a0*/  MOV R5, 0x1 ;  /* 0x0000000100057802 */ /* 0x000fe20000000f00 */
[----:B------:R-:W-:Y:S01]  /*e5b0*/  ULDC.64 UR16, c[0x0][0x198] ;  /* 0x0000660000107ab9 */ /* 0x000fe20000000a00 */
[----:B------:R-:W-:Y:S01]  /*e5c0*/  PLOP3.LUT P0, PT, P0, P2, PT, 0x2a, 0x0 ;  /* 0x000000000000781c */ /* 0x000fe20000704572 */
[----:B------:R-:W-:Y:S01]  /*e5d0*/  ULDC UR20, c[0x0][0xc] ;  /* 0x0000030000147ab9 */ /* 0x000fe20000000800 */
[----:B------:R-:W-:-:S05]  /*e5e0*/  MOV R0, RZ ;  /* 0x000000ff00007202 */ /* 0x000fca0000000f00 */
[----:B------:R-:W-:-:S12]  /*e5f0*/  ULOP3.LUT UR19, UR4, 0x2, URZ, 0xfc, !UPT ;  /* 0x0000000204137892 */ /* 0x000fd8000f8efc3f */
.L_x_129:
[----:B------:R-:W1:Y:S01]  /*e600*/  LDC R8, c[0x0][0xa04] ;  /* 0x00028100ff087b82 */ /* 0x000e620000000800 */
[----:B------:R-:W-:Y:S02]  /*e610*/  ULDC UR4, c[0x0][0x28c] ;  /* 0x0000a30000047ab9 */ /* 0x000fe40000000800 */
[----:B------:R-:W-:-:S04]  /*e620*/  UIADD3 UR4, UR4, 0x7f, URZ ;  /* 0x0000007f04047890 */ /* 0x000fc8000fffe03f */
[----:B------:R-:W-:Y:S01]  /*e630*/  USHF.R.S32.HI UR5, URZ, 0x1f, UR4 ;  /* 0x0000001f3f057899 */ /* 0x000fe20008011404 */
[----:B------:R-:W2:Y:S03]  /*e640*/  LDC R9, c[0x0][0xa10] ;  /* 0x00028400ff097b82 */ /* 0x000ea60000000800 */
[----:B------:R-:W-:-:S03]  /*e650*/  ULEA.HI UR5, UR5, UR4, URZ, 0x7 ;  /* 0x0000000405057291 */ /* 0x000fc6000f8f383f */
[----:B------:R-:W-:Y:S01]  /*e660*/  UMOV UR4, 0xffffffff ;  /* 0xffffffff00047882 */ /* 0x000fe20000000000 */
[----:B------:R-:W-:Y:S01]  /*e670*/  USHF.R.S32.HI UR5, URZ, 0x7, UR5 ;  /* 0x000000073f057899 */ /* 0x000fe20008011405 */
        /* <DEDUP_REMOVED lines=8> */
[----:B-1----:R-:W-:Y:S01]  /*e700*/  @P3 IMAD.HI.U32 R10, R17, R6, RZ ;  /* 0x00000006110a3227 */ /* 0x002fe200078e00ff */
[----:B------:R-:W-:-:S04]  /*e710*/  MOV R6, R17 ;  /* 0x0000001100067202 */ /* 0x000fc80000000f00 */
[----:B------:R-:W-:-:S04]  /*e720*/  @P3 SHF.R.U32.HI R6, RZ, R7, R10 ;  /* 0x00000007ff063219 */ /* 0x000fc8000001160a */
[----:B------:R-:W-:Y:S01]  /*e730*/  MOV R7, R6 ;  /* 0x0000000600077202 */ /* 0x000fe20000000f00 */
[----:B--2---:R-:W-:-:S05]  /*e740*/  @P4 IMAD.HI.U32 R10, R6, R11, RZ ;  /* 0x0000000b060a4227 */ /* 0x004fca00078e00ff */
[----:B---3--:R-:W-:-:S05]  /*e750*/  @P4 SHF.R.U32.HI R7, RZ, R13, R10 ;  /* 0x0000000dff074219 */ /* 0x008fca000001160a */
[----:B----4-:R-:W-:Y:S01]  /*e760*/  @P5 IMAD.HI.U32 R10, R7, R2, RZ ;  /* 0x00000002070a5227 */ /* 0x010fe200078e00ff */
[----:B------:R-:W-:-:S04]  /*e770*/  MOV R2, R7 ;  /* 0x0000000700027202 */ /* 0x000fc80000000f00 */
[----:B------:R-:W-:Y:S02]  /*e780*/  @P5 SHF.R.U32.HI R2, RZ, R3, R10 ;  /* 0x00000003ff025219 */ /* 0x000fe4000001160a */
[----:B------:R-:W-:-:S03]  /*e790*/  IADD3 R3, -R7, RZ, RZ ;  /* 0x000000ff07037210 */ /* 0x000fc60007ffe1ff */
[----:B------:R-:W-:Y:S02]  /*e7a0*/  IMAD.MOV R2, RZ, RZ, -R2 ;  /* 0x000000ffff027224 */ /* 0x000fe400078e0a02 */
[----:B------:R-:W-:Y:S01]  /*e7b0*/  IMAD R3, R9, R3, R6 ;  /* 0x0000000309037224 */ /* 0x000fe200078e0206 */
[----:B------:R-:W-:Y:S01]  /*e7c0*/  IADD3 R6, -R6, RZ, RZ ;  /* 0x000000ff06067210 */ /* 0x000fe20007ffe1ff */
[----:B------:R-:W-:-:S04]  /*e7d0*/  IMAD R2, R12, R2, R7 ;  /* 0x000000020c027224 */ /* 0x000fc800078e0207 */
[----:B------:R-:W-:-:S05]  /*e7e0*/  IMAD R8, R8, R6, R17 ;  /* 0x0000000608087224 */ /* 0x000fca00078e0211 */
[----:B------:R-:W-:-:S04]  /*e7f0*/  LEA R8, R8, 0xff, 0x7 ;  /* 0x000000ff08087811 */ /* 0x000fc800078e38ff */
[----:B------:R-:W-:-:S04]  /*e800*/  SHF.R.S32.HI R7, RZ, 0x1f, R8 ;  /* 0x0000001fff077819 */ /* 0x000fc80000011408 */
[----:B------:R-:W-:-:S04]  /*e810*/  LEA.HI R7, R7, R8, RZ, 0x7 ;  /* 0x0000000807077211 */ /* 0x000fc800078f38ff */
[----:B------:R-:W-:-:S04]  /*e820*/  SHF.R.S32.HI R6, RZ, 0x7, R7 ;  /* 0x00000007ff067819 */ /* 0x000fc80000011407 */
[----:B------:R-:W-:Y:S01]  /*e830*/  VIMNMX R6, R6, UR5, PT ;  /* 0x0000000506067c48 */ /* 0x000fe2000bfe0100 */
[----:B------:R-:W-:Y:S06]  /*e840*/  BRA.DIV UR4, `(.L_x_102) ;  /* 0x0000001204e47947 */ /* 0x000fec000b800000 */
[----:B------:R-:W-:-:S13]  /*e850*/  ELECT P6, URZ, PT ;  /* 0x00000000003f782f */ /* 0x000fda00038c0000 */
.L_x_144:
[----:B------:R-:W-:Y:S01]  /*e860*/  ISETP.GT.AND P3, PT, R6, RZ, P6 ;  /* 0x000000ff0600720c */ /* 0x000fe20003764270 */
[----:B------:R-:W-:-:S12]  /*e870*/  BSSY B1, `(.L_x_103) ;  /* 0x0000031000017945 */ /* 0x000fd80003800000 */
[----:B------:R-:W-:Y:S05]  /*e880*/  @!P3 BRA `(.L_x_104) ;  /* 0x0000000000bcb947 */ /* 0x000fea0003800000 */
[----:B------:R-:W1:Y:S01]  /*e890*/  S2R R8, SR_CgaCtaId ;  /* 0x0000000000087919 */ /* 0x000e620000008800 */
[----:B------:R-:W-:-:S04]  /*e8a0*/  MOV R7, 0x400 ;  /* 0x0000040000077802 */ /* 0x000fc80000000f00 */
[----:B-1----:R-:W-:Y:S02]  /*e8b0*/  LEA R9, R8, R7, 0x18 ;  /* 0x0000000708097211 */ /* 0x002fe400078ec0ff */
[----:B------:R-:W-:Y:S02]  /*e8c0*/  SHF.L.U32 R7, R4, 0x1f, RZ ;  /* 0x0000001f04077819 */ /* 0x000fe400000006ff */
[----:B------:R-:W-:-:S04]  /*e8d0*/  LEA R8, R0, R9, 0x3 ;  /* 0x0000000900087211 */ /* 0x000fc800078e18ff */
[----:B------:R-:W1:Y:S02]  /*e8e0*/  SYNCS.PHASECHK.TRANS64.TRYWAIT P4, [R8+URZ+0x4c428], R7 ;  /* 0x04c42807080075a7 */ /* 0x000e64000808017f */
[----:B-1----:R-:W-:Y:S05]  /*e8f0*/  @!P4 BRA `(.L_x_105) ;  /* 0x0000001000d8c947 */ /* 0x002fea0003800000 */
.L_x_145:
[----:B------:R-:W-:Y:S01]  /*e900*/  UPRMT UR4, UR19, 0x9910, URZ ;  /* 0x0000991013047896 */ /* 0x000fe2000800003f */
[----:B-1----:R-:W-:-:S03]  /*e910*/  @P2 IMAD.MOV.U32 R7, RZ, RZ, 0xc000 ;  /* 0x0000c000ff072424 */ /* 0x002fc600078e00ff */
[----:B------:R-:W-:Y:S01]  /*e920*/  UISETP.NE.AND UP0, UPT, UR4, 0x2, UPT ;  /* 0x000000020400788c */ /* 0x000fe2000bf05270 */
[----:B------:R1:W-:Y:S05]  /*e930*/  @P2 SYNCS.ARRIVE.TRANS64 RZ, [R8+URZ+0x4c400], R7 ;  /* 0x04c4000708ff29a7 */ /* 0x0003ea000800003f */
[----:B------:R-:W-:-:S13]  /*e940*/  PLOP3.LUT P4, PT, PT, PT, UP0, 0x80, 0x0 ;  /* 0x000000000000781c */ /* 0x000fda0003f8f008 */
[----:B-1----:R-:W-:Y:S05]  /*e950*/  @P4 BRA `(.L_x_106) ;  /* 0x0000000000044947 */ /* 0x002fea0003800000 */
[----:B------:R-:W-:Y:S01]  /*e960*/  BPT.TRAP 0x1 ;  /* 0x000000040000795c */ /* 0x000fe20000300000 */
.L_x_106:
[----:B------:R-:W-:Y:S05]  /*e970*/  @P0 BRA `(.L_x_107) ;  /* 0x0000000000040947 */ /* 0x000fea0003800000 */
[----:B------:R-:W-:Y:S01]  /*e980*/  BPT.TRAP 0x1 ;  /* 0x000000040000795c */ /* 0x000fe20000300000 */
.L_x_107:
[----:B------:R-:W-:Y:S01]  /*e990*/  IMAD R9, R0, 0xc000, R9 ;  /* 0x0000c00000097824 */ /* 0x000fe200078e0209 */
[----:B------:R-:W-:Y:S01]  /*e9a0*/  R2UR UR9, R8 ;  /* 0x00000000080972ca */ /* 0x000fe200000e0000 */
[----:B------:R-:W-:Y:S01]  /*e9b0*/  UIADD3 UR4, UP0, UR16, 0x1f0, URZ ;  /* 0x000001f010047890 */ /* 0x000fe2000ff1e03f */
[----:B------:R-:W-:Y:S01]  /*e9c0*/  R2UR UR12, R3 ;  /* 0x00000000030c72ca */ /* 0x000fe200000e0000 */
[----:B------:R-:W-:Y:S01]  /*e9d0*/  UMOV UR10, URZ ;  /* 0x0000003f000a7c82 */ /* 0x000fe20008000000 */
[----:B------:R-:W-:Y:S01]  /*e9e0*/  R2UR UR8, R9 ;  /* 0x00000000090872ca */ /* 0x000fe200000e0000 */
[----:B------:R-:W-:Y:S01]  /*e9f0*/  UIADD3.X UR5, URZ, UR17, URZ, UP0, !UPT ;  /* 0x000000113f057290 */ /* 0x000fe200087fe43f */
[----:B------:R-:W-:Y:S01]  /*ea00*/  R2UR UR13, R2 ;  /* 0x00000000020d72ca */ /* 0x000fe200000e0000 */
[----:B------:R-:W-:Y:S01]  /*ea10*/  UMOV UR6, 0x0 ;  /* 0x0000000000067882 */ /* 0x000fe20000000000 */
[----:B------:R-:W-:Y:S01]  /*ea20*/  UMOV UR7, 0x10000000 ;  /* 0x1000000000077882 */ /* 0x000fe20000000000 */
[----:B------:R-:W-:Y:S01]  /*ea30*/  UMOV UR11, URZ ;  /* 0x0000003f000b7c82 */ /* 0x000fe20008000000 */
[----:B------:R-:W-:Y:S01]  /*ea40*/  UMOV UR21, 0x40 ;  /* 0x0000004000157882 */ /* 0x000fe20000000000 */
[----:B------:R-:W-:-:S02]  /*ea50*/  IADD3 R0, R0, 0x1, RZ ;  /* 0x0000000100007810 */ /* 0x000fc40007ffe0ff */
[----:B------:R-:W-:Y:S02]  /*ea60*/  UIADD3 UR9, UR9, 0x4c400, URZ ;  /* 0x0004c40009097890 */ /* 0x000fe4000fffe03f */
[C---:B------:R-:W-:Y:S02]  /*ea70*/  ISETP.NE.AND P4, PT, R0.reuse, 0x5, PT ;  /* 0x000000050000780c */ /* 0x040fe40003f85270 */
[----:B------:R-:W-:Y:S02]  /*ea80*/  UIADD3 UR14, UR8, 0xc000, URZ ;  /* 0x0000c000080e7890 */ /* 0x000fe4000fffe03f */
[----:B------:R-:W-:Y:S01]  /*ea90*/  UIADD3 UR15, UR8, 0x10000, URZ ;  /* 0x00010000080f7890 */ /* 0x000fe2000fffe03f */
[----:B------:R-:W-:Y:S01]  /*eaa0*/  SEL R7, RZ, 0x1, P4 ;  /* 0x00000001ff077807 */ /* 0x000fe20002000000 */
[----:B------:R-:W-:Y:S01]  /*eab0*/  UIADD3 UR18, UR8, 0x14000, URZ ;  /* 0x0001400008127890 */ /* 0x000fe2000fffe03f */
[----:B------:R-:W-:Y:S02]  /*eac0*/  SEL R0, R0, RZ, P4 ;  /* 0x000000ff00007207 */ /* 0x000fe40002000000 */
[----:B------:R-:W-:Y:S01]  /*ead0*/  UMOV UR8, UR14 ;  /* 0x0000000e00087c82 */ /* 0x000fe20008000000 */
[----:B------:R-:W-:Y:S01]  /*eae0*/  UMOV UR14, 0x80 ;  /* 0x00000080000e7882 */ /* 0x000fe20000000000 */
[----:B------:R1:W-:Y:S01]  /*eaf0*/  UTMALDG.4D [UR8], [UR4], desc[UR6] ;  /* 0x00000608040075b4 */ /* 0x0003e20008019000 */
[----:B------:R-:W-:Y:S01]  /*eb00*/  LOP3.LUT R4, R4, R7, RZ, 0x3c, !PT ;  /* 0x0000000704047212 */ /* 0x000fe200078e3cff */
[----:B-1----:R-:W-:Y:S01]  /*eb10*/  UMOV UR8, UR15 ;  /* 0x0000000f00087c82 */ /* 0x002fe20008000000 */
[----:B------:R-:W-:-:S02]  /*eb20*/  UMOV UR10, UR21 ;  /* 0x00000015000a7c82 */ /* 0x000fc40008000000 */
[----:B------:R1:W-:Y:S02]  /*eb30*/  UTMALDG.4D [UR8], [UR4], desc[UR6] ;  /* 0x00000608040075b4 */ /* 0x0003e40008019000 */
[----:B-1----:R-:W-:Y:S01]  /*eb40*/  UMOV UR8, UR18 ;  /* 0x0000001200087c82 */ /* 0x002fe20008000000 */
[----:B------:R-:W-:Y:S02]  /*eb50*/  UMOV UR10, UR14 ;  /* 0x0000000e000a7c82 */ /* 0x000fe40008000000 */
[----:B------:R1:W-:Y:S02]  /*eb60*/  UTMALDG.4D [UR8], [UR4], desc[UR6] ;  /* 0x00000608040075b4 */ /* 0x0003e40008019000 */
[----:B-1----:R-:W-:Y:S01]  /*eb70*/  NOP ;  /* 0x0000000000007918 */ /* 0x002fe20000000000 */
.L_x_104:
[----:B------:R-:W-:Y:S05]  /*eb80*/  BSYNC B1 ;  /* 0x0000000000017941 */ /* 0x000fea0003800000 */
.L_x_103:
        /* <DEDUP_REMOVED lines=10> */
.L_x_109:
[----:B------:R-:W-:Y:S05]  /*ec30*/  BSYNC B1 ;  /* 0x0000000000017941 */ /* 0x000fea0003800000 */
.L_x_108:
[----:B------:R-:W-:Y:S01]  /*ec40*/  BSSY B1, `(.L_x_111) ;  /* 0x0000033000017945 */ /* 0x000fe20003800000 */
[----:B------:R-:W-:-:S03]  /*ec50*/  MOV R9, RZ ;  /* 0x000000ff00097202 */ /* 0x000fc60000000f00 */
[----:B------:R-:W-:Y:S05]  /*ec60*/  @!P3 BRA `(.L_x_112) ;  /* 0x0000000000c0b947 */ /* 0x000fea0003800000 */
[----:B-1----:R-:W1:Y:S01]  /*ec70*/  S2R R8, SR_CgaCtaId ;  /* 0x0000000000087919 */ /* 0x002e620000008800 */
[----:B------:R-:W-:-:S04]  /*ec80*/  MOV R5, 0x400 ;  /* 0x0000040000057802 */ /* 0x000fc80000000f00 */
[----:B-1----:R-:W-:Y:S02]  /*ec90*/  LEA R5, R8, R5, 0x18 ;  /* 0x0000000508057211 */ /* 0x002fe400078ec0ff */
[----:B------:R-:W-:Y:S02]  /*eca0*/  SHF.L.U32 R8, R4, 0x1f, RZ ;  /* 0x0000001f04087819 */ /* 0x000fe400000006ff */
[----:B------:R-:W-:-:S04]  /*ecb0*/  LEA R7, R0, R5, 0x3 ;  /* 0x0000000500077211 */ /* 0x000fc800078e18ff */
[----:B------:R-:W1:Y:S02]  /*ecc0*/  SYNCS.PHASECHK.TRANS64.TRYWAIT P3, [R7+URZ+0x4c428], R8 ;  /* 0x04c42808070075a7 */ /* 0x000e64000806017f */
[----:B-1----:R-:W-:Y:S05]  /*ecd0*/  @!P3 BRA `(.L_x_113) ;  /* 0x000000100008b947 */ /* 0x002fea0003800000 */
.L_x_146:
[----:B------:R-:W-:Y:S01]  /*ece0*/  UPRMT UR4, UR19, 0x9910, URZ ;  /* 0x0000991013047896 */ /* 0x000fe2000800003f */
[----:B-1----:R-:W-:-:S03]  /*ecf0*/  @P2 IMAD.MOV.U32 R8, RZ, RZ, 0xc000 ;  /* 0x0000c000ff082424 */ /* 0x002fc600078e00ff */
[----:B------:R-:W-:Y:S01]  /*ed00*/  UISETP.NE.AND UP0, UPT, UR4, 0x2, UPT ;  /* 0x000000020400788c */ /* 0x000fe2000bf05270 */
[----:B------:R1:W-:Y:S05]  /*ed10*/  @P2 SYNCS.ARRIVE.TRANS64 RZ, [R7+URZ+0x4c400], R8 ;  /* 0x04c4000807ff29a7 */ /* 0x0003ea000800003f */
[----:B------:R-:W-:-:S13]  /*ed20*/  PLOP3.LUT P3, PT, PT, PT, UP0, 0x80, 0x0 ;  /* 0x000000000000781c */ /* 0x000fda0003f6f008 */
[----:B-1----:R-:W-:Y:S05]  /*ed30*/  @P3 BRA `(.L_x_114) ;  /* 0x0000000000043947 */ /* 0x002fea0003800000 */
[----:B------:R-:W-:Y:S01]  /*ed40*/  BPT.TRAP 0x1 ;  /* 0x000000040000795c */ /* 0x000fe20000300000 */
.L_x_114:
[----:B------:R-:W-:Y:S05]  /*ed50*/  @P0 BRA `(.L_x_115) ;  /* 0x0000000000040947 */ /* 0x000fea0003800000 */
[----:B------:R-:W-:Y:S01]  /*ed60*/  BPT.TRAP 0x1 ;  /* 0x000000040000795c */ /* 0x000fe20000300000 */
.L_x_115:
        /* <DEDUP_REMOVED lines=13> */
[----:B------:R-:W-:Y:S01]  /*ee40*/  UIADD3 UR9, UR9, 0x4c400, URZ ;  /* 0x0004c40009097890 */ /* 0x000fe2000fffe03f */
[----:B------:R-:W-:Y:S02]  /*ee50*/  MOV R9, 0x1 ;  /* 0x0000000100097802 */ /* 0x000fe40000000f00 */
[C---:B------:R-:W-:Y:S01]  /*ee60*/  ISETP.NE.AND P3, PT, R0.reuse, 0x5, PT ;  /* 0x000000050000780c */ /* 0x040fe20003f65270 */
        /* <DEDUP_REMOVED lines=15> */
[----:B--2---:R-:W-:Y:S01]  /*ef60*/  NOP ;  /* 0x0000000000007918 */ /* 0x004fe20000000000 */
.L_x_112:
[----:B------:R-:W-:Y:S05]  /*ef70*/  BSYNC B1 ;  /* 0x0000000000017941 */ /* 0x000fea0003800000 */
.L_x_111:
[----:B------:R-:W-:Y:S01]  /*ef80*/  ISETP.GE.AND P3, PT, R6, 0x2, PT ;  /* 0x000000020600780c */ /* 0x000fe20003f66270 */
[----:B------:R-:W-:-:S12]  /*ef90*/  BSSY B1, `(.L_x_116) ;  /* 0x000006e000017945 */ /* 0x000fd80003800000 */
[----:B------:R-:W-:Y:S05]  /*efa0*/  @!P3 BRA `(.L_x_117) ;  /* 0x0000000400b0b947 */ /* 0x000fea0003800000 */
[----:B------:R-:W-:-:S07]  /*efb0*/  SHF.L.U32 R6, R6, 0x1, RZ ;  /* 0x0000000106067819 */ /* 0x000fce00000006ff */
.L_x_128:
[----:B------:R-:W-:Y:S04]  /*efc0*/  BSSY B2, `(.L_x_118) ;  /* 0x0000032000027945 */ /* 0x000fe80003800000 */
[----:B------:R-:W-:Y:S05]  /*efd0*/  @!P6 BRA `(.L_x_119) ;  /* 0x0000000000c0e947 */ /* 0x000fea0003800000 */
[----:B-1----:R-:W1:Y:S01]  /*efe0*/  S2R R8, SR_CgaCtaId ;  /* 0x0000000000087919 */ /* 0x002e620000008800 */
[----:B------:R-:W-:-:S04]  /*eff0*/  MOV R5, 0x400 ;  /* 0x0000040000057802 */ /* 0x000fc80000000f00 */
[----:B-1----:R-:W-:Y:S02]  /*f000*/  LEA R5, R8, R5, 0x18 ;  /* 0x0000000508057211 */ /* 0x002fe400078ec0ff */
[----:B------:R-:W-:-:S03]  /*f010*/  SHF.L.U32 R8, R4, 0x1f, RZ ;  /* 0x0000001f04087819 */ /* 0x000fc600000006ff */
[----:B------:R-:W-:-:S04]  /*f020*/  IMAD R7, R0, 0x8, R5 ;  /* 0x0000000800077824 */ /* 0x000fc800078e0205 */
[----:B------:R-:W1:Y:S02]  /*f030*/  SYNCS.PHASECHK.TRANS64.TRYWAIT P3, [R7+URZ+0x4c428], R8 ;  /* 0x04c42808070075a7 */ /* 0x000e64000806017f */
[----:B-1----:R-:W-:Y:S05]  /*f040*/  @!P3 BRA `(.L_x_120) ;  /* 0x0000000c0040b947 */ /* 0x002fea0003800000 */
.L_x_147:
[----:B------:R-:W-:Y:S01]  /*f050*/  UPRMT UR4, UR19, 0x9910, URZ ;  /* 0x0000991013047896 */ /* 0x000fe2000800003f */
[----:B-1----:R-:W-:-:S03]  /*f060*/  @P2 MOV R8, 0xc000 ;  /* 0x0000c00000082802 */ /* 0x002fc60000000f00 */
[----:B------:R-:W-:Y:S01]  /*f070*/  UISETP.NE.AND UP0, UPT, UR4, 0x2, UPT ;  /* 0x000000020400788c */ /* 0x000fe2000bf05270 */
[----:B------:R1:W-:Y:S05]  /*f080*/  @P2 SYNCS.ARRIVE.TRANS64 RZ, [R7+URZ+0x4c400], R8 ;  /* 0x04c4000807ff29a7 */ /* 0x0003ea000800003f */
[----:B------:R-:W-:-:S13]  /*f090*/  PLOP3.LUT P3, PT, PT, PT, UP0, 0x80, 0x0 ;  /* 0x000000000000781c */ /* 0x000fda0003f6f008 */
[----:B-1----:R-:W-:Y:S05]  /*f0a0*/  @P3 BRA `(.L_x_121) ;  /* 0x0000000000043947 */ /* 0x002fea0003800000 */
[----:B------:R-:W-:Y:S01]  /*f0b0*/  BPT.TRAP 0x1 ;  /* 0x000000040000795c */ /* 0x000fe20000300000 */
.L_x_121:
[----:B------:R-:W-:Y:S05]  /*f0c0*/  @P0 BRA `(.L_x_122) ;  /* 0x0000000000040947 */ /* 0x000fea0003800000 */
[----:B------:R-:W-:Y:S01]  /*f0d0*/  BPT.TRAP 0x1 ;  /* 0x000000040000795c */ /* 0x000fe20000300000 */
.L_x_122:
        /* <DEDUP_REMOVED lines=9> */
[----:B------:R-:W-:Y:S01]  /*f170*/  R2UR UR13, R2 ;  /* 0x00000000020d72ca */ /* 0x000fe200000e0000 */
[----:B------:R-:W-:Y:S01]  /*f180*/  UMOV UR7, 0x10000000 ;  /* 0x1000000000077882 */ /* 0x000fe20000000000 */
[----:B------:R-:W-:Y:S01]  /*f190*/  UMOV UR18, 0x40 ;  /* 0x0000004000127882 */ /* 0x000fe20000000000 */
[----:B------:R-:W-:-:S02]  /*f1a0*/  IADD3 R0, R0, 0x1, RZ ;  /* 0x0000000100007810 */ /* 0x000fc40007ffe0ff */
[----:B------:R-:W-:Y:S02]  /*f1b0*/  UIADD3 UR9, UR9, 0x4c400, URZ ;  /* 0x0004c40009097890 */ /* 0x000fe4000fffe03f */
[----:B------:R-:W-:Y:S01]  /*f1c0*/  USHF.L.U32 UR11, UR11, 0x7, URZ ;  /* 0x000000070b0b7899 */ /* 0x000fe2000800063f */
        /* <DEDUP_REMOVED lines=17> */
.L_x_119:
[----:B------:R-:W-:Y:S05]  /*f2e0*/  BSYNC B2 ;  /* 0x0000000000027941 */ /* 0x000fea0003800000 */
.L_x_118:
[----:B------:R-:W-:Y:S01]  /*f2f0*/  ISETP.LT.OR P3, PT, R6, 0x4, !P6 ;  /* 0x000000040600780c */ /* 0x000fe20007761670 */
[----:B------:R-:W-:-:S12]  /*f300*/  BSSY B2, `(.L_x_123) ;  /* 0x0000033000027945 */ /* 0x000fd80003800000 */
[----:B------:R-:W-:Y:S05]  /*f310*/  @P3 BRA `(.L_x_124) ;  /* 0x0000000000c43947 */ /* 0x000fea0003800000 */
[----:B-1----:R-:W1:Y:S01]  /*f320*/  S2R R8, SR_CgaCtaId ;  /* 0x0000000000087919 */ /* 0x002e620000008800 */
[----:B------:R-:W-:-:S04]  /*f330*/  MOV R5, 0x400 ;  /* 0x0000040000057802 */ /* 0x000fc80000000f00 */
[----:B-1----:R-:W-:Y:S02]  /*f340*/  LEA R5, R8, R5, 0x18 ;  /* 0x0000000508057211 */ /* 0x002fe400078ec0ff */
[----:B------:R-:W-:Y:S02]  /*f350*/  SHF.L.U32 R8, R4, 0x1f, RZ ;  /* 0x0000001f04087819 */ /* 0x000fe400000006ff */
[----:B------:R-:W-:-:S04]  /*f360*/  LEA R7, R0, R5, 0x3 ;  /* 0x0000000500077211 */ /* 0x000fc800078e18ff */
[----:B------:R-:W1:Y:S02]  /*f370*/  SYNCS.PHASECHK.TRANS64.TRYWAIT P3, [R7+URZ+0x4c428], R8 ;  /* 0x04c42808070075a7 */ /* 0x000e64000806017f */
[----:B-1----:R-:W-:Y:S05]  /*f380*/  @!P3 BRA `(.L_x_125) ;  /* 0x000000080084b947 */ /* 0x002fea0003800000 */
.L_x_148:
[----:B------:R-:W-:Y:S01]  /*f390*/  UPRMT UR4, UR19, 0x9910, URZ ;  /* 0x0000991013047896 */ /* 0x000fe2000800003f */
[----:B-1----:R-:W-:-:S03]  /*f3a0*/  @P1 IMAD.MOV.U32 R8, RZ, RZ, 0xc000 ;  /* 0x0000c000ff081424 */ /* 0x002fc600078e00ff */
[----:B------:R-:W-:Y:S01]  /*f3b0*/  UISETP.NE.AND UP0, UPT, UR4, 0x2, UPT ;  /* 0x000000020400788c */ /* 0x000fe2000bf05270 */
[----:B------:R1:W-:Y:S05]  /*f3c0*/  @P1 SYNCS.ARRIVE.TRANS64 RZ, [R7+URZ+0x4c400], R8 ;  /* 0x04c4000807ff19a7 */ /* 0x0003ea000800003f */
[----:B------:R-:W-:-:S13]  /*f3d0*/  PLOP3.LUT P3, PT, PT, PT, UP0, 0x80, 0x0 ;  /* 0x000000000000781c */ /* 0x000fda0003f6f008 */
[----:B-1----:R-:W-:Y:S05]  /*f3e0*/  @P3 BRA `(.L_x_126) ;  /* 0x0000000000043947 */ /* 0x002fea0003800000 */
[----:B------:R-:W-:Y:S01]  /*f3f0*/  BPT.TRAP 0x1 ;  /* 0x000000040000795c */ /* 0x000fe20000300000 */
.L_x_126:
[----:B------:R-:W-:Y:S05]  /*f400*/  @P0 BRA `(.L_x_127) ;  /* 0x0000000000040947 */ /* 0x000fea0003800000 */
[----:B------:R-:W-:Y:S01]  /*f410*/  BPT.TRAP 0x1 ;  /* 0x000000040000795c */ /* 0x000fe20000300000 */
.L_x_127:
        /* <DEDUP_REMOVED lines=13> */
[----:B------:R-:W-:Y:S01]  /*f4f0*/  UIADD3 UR9, UR9, 0x4c400, URZ ;  /* 0x0004c40009097890 */ /* 0x000fe2000fffe03f */
[----:B------:R-:W-:Y:S01]  /*f500*/  IADD3 R9, R9, 0x1, RZ ;  /* 0x0000000109097810 */ /* 0x000fe20007ffe0ff */
        /* <DEDUP_REMOVED lines=18> */
.L_x_124:
[----:B------:R-:W-:Y:S05]  /*f630*/  BSYNC B2 ;  /* 0x0000000000027941 */ /* 0x000fea0003800000 */
.L_x_123:
[C---:B------:R-:W-:Y:S02]  /*f640*/  ISETP.GT.AND P3, PT, R6.reuse, 0x4, PT ;  /* 0x000000040600780c */ /* 0x040fe40003f64270 */
[----:B------:R-:W-:-:S11]  /*f650*/  IADD3 R6, R6, -0x2, RZ ;  /* 0xfffffffe06067810 */ /* 0x000fd60007ffe0ff */
[----:B------:R-:W-:Y:S05]  /*f660*/  @P3 BRA `(.L_x_128) ;  /* 0xfffffff800543947 */ /* 0x000fea000383ffff */
.L_x_117:
[----:B------:R-:W-:Y:S05]  /*f670*/  BSYNC B1 ;  /* 0x0000000000017941 */ /* 0x000fea0003800000 */
.L_x_116:
[----:B------:R-:W-:Y:S01]  /*f680*/  VIADD R17, R17, UR20 ;  /* 0x0000001411117c36 */ /* 0x000fe20008000000 */
[----:B------:R-:W-:Y:S01]  /*f690*/  ULDC UR4, c[0x0][0xa00] ;  /* 0x0002800000047ab9 */ /* 0x000fe20000000800 */
[----:B-1----:R-:W-:-:S03]  /*f6a0*/  PRMT R5, RZ, 0x7610, R5 ;  /* 0x00007610ff057816 */ /* 0x002fc60000000005 */
[----:B------:R-:W-:-:S13]  /*f6b0*/  ISETP.GE.AND P3, PT, R17, UR4, PT ;  /* 0x0000000411007c0c */ /* 0x000fda000bf66270 */
[----:B------:R-:W-:Y:S05]  /*f6c0*/  @!P3 BRA `(.L_x_129) ;  /* 0xffffffec00ccb947 */ /* 0x000fea000383ffff */
[----:B------:R-:W-:Y:S05]  /*f6d0*/  BSYNC B0 ;  /* 0x0000000000007941 */ /* 0x000fea0003800000 */
.L_x_101:
[----:B------:R-:W-:Y:S05]  /*f6e0*/  EXIT ;  /* 0x000000000000794d */ /* 0x000fea0003800000 */
.L_x_17:
[----:B-1----:R-:W-:-:S04]  /*f6f0*/  MOV R3, UR4 ;  /* 0x0000000400037c02 */ /* 0x002fc80008000f00 */
[----:B------:R1:W2:Y:S03]  /*f700*/  SYNCS.PHASECHK.TRANS64.TRYWAIT P1, [R3+URZ+0x4c450], R0 ;  /* 0x04c45000030075a7 */ /* 0x0002a6000802017f */
[----:B--2---:R-:W-:Y:S05]  /*f710*/  @!P1 NANOSLEEP.SYNCS 0x989680 ;  /* 0x009896800000995d */ /* 0x004fea0003900000 */
[----:B------:R-:W2:Y:S02]  /*f720*/  @!P1 SYNCS.PHASECHK.TRANS64 P1, [R3+URZ+0x4c450], R0 ;  /* 0x04c45000030095a7 */ /* 0x000ea4000802007f */
[----:B--2---:R-:W-:Y:S05]  /*f730*/  @!P1 BRA `(.L_x_17) ;  /* 0xfffffffc00ec9947 */ /* 0x004fea000383ffff */
[----:B------:R-:W-:Y:S05]  /*f740*/  BRA `(.L_x_130) ;  /* 0xffffff1c00747947 */ /* 0x000fea000383ffff */
.L_x_19:
[----:B-1----:R-:W-:-:S04]  /*f750*/  MOV R6, UR5 ;  /* 0x0000000500067c02 */ /* 0x002fc80008000f00 */
[----:B------:R1:W2:Y:S03]  /*f760*/  SYNCS.PHASECHK.TRANS64.TRYWAIT P1, [R6+URZ+0x4c400], R3 ;  /* 0x04c40003060075a7 */ /* 0x0002a6000802017f */
[----:B--2---:R-:W-:Y:S05]  /*f770*/  @!P1 NANOSLEEP.SYNCS 0x989680 ;  /* 0x009896800000995d */ /* 0x004fea0003900000 */
[----:B------:R-:W2:Y:S02]  /*f780*/  @!P1 SYNCS.PHASECHK.TRANS64 P1, [R6+URZ+0x4c400], R3 ;  /* 0x04c40003060095a7 */ /* 0x000ea4000802007f */
[----:B--2---:R-:W-:Y:S05]  /*f790*/  @!P1 BRA `(.L_x_19) ;  /* 0xfffffffc00ec9947 */ /* 0x004fea000383ffff */
[----:B------:R-:W-:Y:S05]  /*f7a0*/  BRA `(.L_x_131) ;  /* 0xffffff1c00907947 */ /* 0x000fea000383ffff */
.L_x_20:
[----:B------:R-:W-:-:S13]  /*f7b0*/  R2UR UR6, R0 ;  /* 0x00000000000672ca */ /* 0x000fda00000e0000 */
[----:B-1----:R-:W-:-:S04]  /*f7c0*/  MOV R3, UR6 ;  /* 0x0000000600037c02 */ /* 0x002fc80008000f00 */
[----:B------:R1:W2:Y:S03]  /*f7d0*/  SYNCS.PHASECHK.TRANS64.TRYWAIT P1, [R3+URZ+-0x8], R4 ;  /* 0xfffff804030075a7 */ /* 0x0002a6000802017f */
[----:B--2---:R-:W-:Y:S05]  /*f7e0*/  @!P1 NANOSLEEP.SYNCS 0x989680 ;  /* 0x009896800000995d */ /* 0x004fea0003900000 */
[----:B------:R-:W2:Y:S02]  /*f7f0*/  @!P1 SYNCS.PHASECHK.TRANS64 P1, [R3+URZ+-0x8], R4 ;  /* 0xfffff804030095a7 */ /* 0x000ea4000802007f */
[----:B--2---:R-:W-:Y:S05]  /*f800*/  @!P1 BRA `(.L_x_20) ;  /* 0xfffffffc00e89947 */ /* 0x004fea000383ffff */
[----:B------:R-:W-:Y:S05]  /*f810*/  BRA `(.L_x_132) ;  /* 0xffffff1c00807947 */ /* 0x000fea000383ffff */
.L_x_22:
[----:B-1----:R-:W-:-:S04]  /*f820*/  IMAD.U32 R14, RZ, RZ, UR6 ;  /* 0x00000006ff0e7e24 */ /* 0x002fc8000f8e00ff */
[----:B------:R1:W2:Y:S03]  /*f830*/  SYNCS.PHASECHK.TRANS64.TRYWAIT P1, [R14+URZ+0x4c400], R3 ;  /* 0x04c400030e0075a7 */ /* 0x0002a6000802017f */
[----:B--2---:R-:W-:Y:S05]  /*f840*/  @!P1 NANOSLEEP.SYNCS 0x989680 ;  /* 0x009896800000995d */ /* 0x004fea0003900000 */
[----:B------:R-:W2:Y:S02]  /*f850*/  @!P1 SYNCS.PHASECHK.TRANS64 P1, [R14+URZ+0x4c400], R3 ;  /* 0x04c400030e0095a7 */ /* 0x000ea4000802007f */
[----:B--2---:R-:W-:Y:S05]  /*f860*/  @!P1 BRA `(.L_x_22) ;  /* 0xfffffffc00ec9947 */ /* 0x004fea000383ffff */
[----:B------:R-:W-:Y:S05]  /*f870*/  BRA `(.L_x_133) ;  /* 0xffffff4800ec7947 */ /* 0x000fea000383ffff */
.L_x_27:
[----:B-1----:R-:W-:-:S04]  /*f880*/  MOV R15, UR6 ;  /* 0x00000006000f7c02 */ /* 0x002fc80008000f00 */
[----:B------:R1:W2:Y:S03]  /*f890*/  SYNCS.PHASECHK.TRANS64.TRYWAIT P2, [R15+URZ+0x4c400], R8 ;  /* 0x04c400080f0075a7 */ /* 0x0002a6000804017f */
[----:B--2---:R-:W-:Y:S05]  /*f8a0*/  @!P2 NANOSLEEP.SYNCS 0x989680 ;  /* 0x009896800000a95d */ /* 0x004fea0003900000 */
[----:B------:R-:W2:Y:S02]  /*f8b0*/  @!P2 SYNCS.PHASECHK.TRANS64 P2, [R15+URZ+0x4c400], R8 ;  /* 0x04c400080f00a5a7 */ /* 0x000ea4000804007f */
[----:B--2---:R-:W-:Y:S05]  /*f8c0*/  @!P2 BRA `(.L_x_27) ;  /* 0xfffffffc00eca947 */ /* 0x004fea000383ffff */
[----:B------:R-:W-:Y:S05]  /*f8d0*/  BRA `(.L_x_134) ;  /* 0xffffff4c00ec7947 */ /* 0x000fea000383ffff */
.L_x_31:
[----:B-1----:R-:W-:-:S04]  /*f8e0*/  MOV R10, UR10 ;  /* 0x0000000a000a7c02 */ /* 0x002fc80008000f00 */
[----:B------:R1:W2:Y:S03]  /*f8f0*/  SYNCS.PHASECHK.TRANS64.TRYWAIT P2, [R10+URZ+0x4c400], R171 ;  /* 0x04c400ab0a0075a7 */ /* 0x0002a6000804017f */
[----:B--2---:R-:W-:Y:S05]  /*f900*/  @!P2 NANOSLEEP.SYNCS 0x989680 ;  /* 0x009896800000a95d */ /* 0x004fea0003900000 */
[----:B------:R-:W2:Y:S02]  /*f910*/  @!P2 SYNCS.PHASECHK.TRANS64 P2, [R10+URZ+0x4c400], R171 ;  /* 0x04c400ab0a00a5a7 */ /* 0x000ea4000804007f */
[----:B--2---:R-:W-:Y:S05]  /*f920*/  @!P2 BRA `(.L_x_31) ;  /* 0xfffffffc00eca947 */ /* 0x004fea000383ffff */
[----:B------:R-:W-:Y:S05]  /*f930*/  BRA `(.L_x_30) ;  /* 0xffffff7800807947 */ /* 0x000fea000383ffff */
.L_x_39:
[----:B-1----:R-:W-:-:S04]  /*f940*/  MOV R13, UR6 ;  /* 0x00000006000d7c02 */ /* 0x002fc80008000f00 */
[----:B------:R1:W2:Y:S03]  /*f950*/  SYNCS.PHASECHK.TRANS64.TRYWAIT P2, [R13+URZ+0x4c400], R8 ;  /* 0x04c400080d0075a7 */ /* 0x0002a6000804017f */
[----:B--2---:R-:W-:Y:S05]  /*f960*/  @!P2 NANOSLEEP.SYNCS 0x989680 ;  /* 0x009896800000a95d */ /* 0x004fea0003900000 */
[----:B------:R-:W2:Y:S02]  /*f970*/  @!P2 SYNCS.PHASECHK.TRANS64 P2, [R13+URZ+0x4c400], R8 ;  /* 0x04c400080d00a5a7 */ /* 0x000ea4000804007f */
[----:B--2---:R-:W-:Y:S05]  /*f980*/  @!P2 BRA `(.L_x_39) ;  /* 0xfffffffc00eca947 */ /* 0x004fea000383ffff */
[----:B------:R-:W-:Y:S05]  /*f990*/  BRA `(.L_x_135) ;  /* 0xffffff7c00c07947 */ /* 0x000fea000383ffff */
.L_x_43:
[----:B-1----:R-:W-:-:S04]  /*f9a0*/  IMAD.U32 R11, RZ, RZ, UR10 ;  /* 0x0000000aff0b7e24 */ /* 0x002fc8000f8e00ff */
[----:B------:R1:W2:Y:S03]  /*f9b0*/  SYNCS.PHASECHK.TRANS64.TRYWAIT P2, [R11+URZ+0x4c400], R14 ;  /* 0x04c4000e0b0075a7 */ /* 0x0002a6000804017f */
[----:B--2---:R-:W-:Y:S05]  /*f9c0*/  @!P2 NANOSLEEP.SYNCS 0x989680 ;  /* 0x009896800000a95d */ /* 0x004fea0003900000 */
[----:B------:R-:W2:Y:S02]  /*f9d0*/  @!P2 SYNCS.PHASECHK.TRANS64 P2, [R11+URZ+0x4c400], R14 ;  /* 0x04c4000e0b00a5a7 */ /* 0x000ea4000804007f */
[----:B--2---:R-:W-:Y:S05]  /*f9e0*/  @!P2 BRA `(.L_x_43) ;  /* 0xfffffffc00eca947 */ /* 0x004fea000383ffff */
[----:B------:R-:W-:Y:S05]  /*f9f0*/  BRA `(.L_x_42) ;  /* 0xffffffb000d87947 */ /* 0x000fea000383ffff */
.L_x_63:
[----:B------:R-:W-:-:S13]  /*fa00*/  R2UR UR4, R0 ;  /* 0x00000000000472ca */ /* 0x000fda00000e0000 */
[----:B-1----:R-:W-:-:S04]  /*fa10*/  MOV R4, UR4 ;  /* 0x0000000400047c02 */ /* 0x002fc80008000f00 */
[----:B------:R1:W2:Y:S03]  /*fa20*/  SYNCS.PHASECHK.TRANS64.TRYWAIT P1, [R4+URZ+0x8], R3 ;  /* 0x00000803040075a7 */ /* 0x0002a6000802017f */
[----:B--2---:R-:W-:Y:S05]  /*fa30*/  @!P1 NANOSLEEP.SYNCS 0x989680 ;  /* 0x009896800000995d */ /* 0x004fea0003900000 */
[----:B------:R-:W2:Y:S02]  /*fa40*/  @!P1 SYNCS.PHASECHK.TRANS64 P1, [R4+URZ+0x8], R3 ;  /* 0x00000803040095a7 */ /* 0x000ea4000802007f */
[----:B--2---:R-:W-:Y:S05]  /*fa50*/  @!P1 BRA `(.L_x_63) ;  /* 0xfffffffc00e89947 */ /* 0x004fea000383ffff */
[----:B------:R-:W-:Y:S05]  /*fa60*/  BRA `(.L_x_136) ;  /* 0xffffffc0005c7947 */ /* 0x000fea000383ffff */
.L_x_86:
[----:B------:R-:W-:Y:S01]  /*fa70*/  BSSY B1, `(.L_x_137) ;  /* 0x0000006000017945 */ /* 0x000fe20003800000 */
[----:B------:R-:W-:-:S07]  /*fa80*/  MOV R15, 0xffffffff ;  /* 0xffffffff000f7802 */ /* 0x000fce0000000f00 */
[----:B------:R-:W-:Y:S05]  /*fa90*/  WARPSYNC.COLLECTIVE R15, `(.L_x_138) ;  /* 0x000000000f0c7348 */ /* 0x000fea0003c00000 */
[----:B------:R-:W-:Y:S02]  /*faa0*/  ELECT P6, UR62, PT ;  /* 0x00000000003e782f */ /* 0x000fe400038c0000 */
[----:B------:R-:W-:Y:S01]  /*fab0*/  MOV R14, UR62 ;  /* 0x0000003e000e7c02 */ /* 0x000fe20008000f00 */
[----:B------:R-:W-:Y:S10]  /*fac0*/  ENDCOLLECTIVE ;  /* 0x000000000000791b */ /* 0x000ff40003800000 */
.L_x_138:
[----:B------:R-:W-:Y:S05]  /*fad0*/  BSYNC B1 ;  /* 0x0000000000017941 */ /* 0x000fea0003800000 */
.L_x_137:
[----:B------:R-:W-:Y:S05]  /*fae0*/  BRA `(.L_x_139) ;  /* 0xffffffe000a87947 */ /* 0x000fea000383ffff */
.L_x_89:
[----:B-1----:R1:W2:Y:S02]  /*faf0*/  SYNCS.PHASECHK.TRANS64.TRYWAIT P2, [R7+URZ+0x4c460], R6 ;  /* 0x04c46006070075a7 */ /* 0x0022a4000804017f */
[----:B--2---:R-:W-:Y:S05]  /*fb00*/  @!P2 NANOSLEEP.SYNCS 0x989680 ;  /* 0x009896800000a95d */ /* 0x004fea0003900000 */
[----:B------:R-:W2:Y:S02]  /*fb10*/  @!P2 SYNCS.PHASECHK.TRANS64 P2, [R7+URZ+0x4c460], R6 ;  /* 0x04c460060700a5a7 */ /* 0x000ea4000804007f */
[----:B--2---:R-:W-:Y:S05]  /*fb20*/  @!P2 BRA `(.L_x_89) ;  /* 0xfffffffc00f0a947 */ /* 0x004fea000383ffff */
[----:B------:R-:W-:Y:S05]  /*fb30*/  BRA `(.L_x_140) ;  /* 0xffffffe000c87947 */ /* 0x000fea000383ffff */
.L_x_94:
[----:B-1----:R1:W2:Y:S02]  /*fb40*/  SYNCS.PHASECHK.TRANS64.TRYWAIT P2, [R7+URZ+0x4c4b0], R4 ;  /* 0x04c4b004070075a7 */ /* 0x0022a4000804017f */
[----:B--2---:R-:W-:Y:S05]  /*fb50*/  @!P2 NANOSLEEP.SYNCS 0x989680 ;  /* 0x009896800000a95d */ /* 0x004fea0003900000 */
[----:B------:R-:W2:Y:S02]  /*fb60*/  @!P2 SYNCS.PHASECHK.TRANS64 P2, [R7+URZ+0x4c4b0], R4 ;  /* 0x04c4b0040700a5a7 */ /* 0x000ea4000804007f */
[----:B--2---:R-:W-:Y:S05]  /*fb70*/  @!P2 BRA `(.L_x_94) ;  /* 0xfffffffc00f0a947 */ /* 0x004fea000383ffff */
[----:B------:R-:W-:Y:S05]  /*fb80*/  BRA `(.L_x_93) ;  /* 0xffffffe400807947 */ /* 0x000fea000383ffff */
.L_x_97:
[----:B-1----:R1:W2:Y:S02]  /*fb90*/  SYNCS.PHASECHK.TRANS64.TRYWAIT P2, [R4+URZ+0x4c460], R9 ;  /* 0x04c46009040075a7 */ /* 0x0022a4000804017f */
[----:B--2---:R-:W-:Y:S05]  /*fba0*/  @!P2 NANOSLEEP.SYNCS 0x989680 ;  /* 0x009896800000a95d */ /* 0x004fea0003900000 */
[----:B------:R-:W2:Y:S02]  /*fbb0*/  @!P2 SYNCS.PHASECHK.TRANS64 P2, [R4+URZ+0x4c460], R9 ;  /* 0x04c460090400a5a7 */ /* 0x000ea4000804007f */
[----:B--2---:R-:W-:Y:S05]  /*fbc0*/  @!P2 BRA `(.L_x_97) ;  /* 0xfffffffc00f0a947 */ /* 0x004fea000383ffff */
[----:B------:R-:W-:Y:S05]  /*fbd0*/  BRA `(.L_x_141) ;  /* 0xffffffe400947947 */ /* 0x000fea000383ffff */
.L_x_102:
[----:B------:R-:W-:Y:S01]  /*fbe0*/  BSSY B1, `(.L_x_142) ;  /* 0x0000006000017945 */ /* 0x000fe20003800000 */
[----:B------:R-:W-:-:S07]  /*fbf0*/  MOV R15, 0xffffffff ;  /* 0xffffffff000f7802 */ /* 0x000fce0000000f00 */
[----:B------:R-:W-:Y:S05]  /*fc00*/  WARPSYNC.COLLECTIVE R15, `(.L_x_143) ;  /* 0x000000000f0c7348 */ /* 0x000fea0003c00000 */
[----:B------:R-:W-:Y:S02]  /*fc10*/  ELECT P6, UR62, PT ;  /* 0x00000000003e782f */ /* 0x000fe400038c0000 */
[----:B------:R-:W-:Y:S01]  /*fc20*/  MOV R14, UR62 ;  /* 0x0000003e000e7c02 */ /* 0x000fe20008000f00 */
[----:B------:R-:W-:Y:S10]  /*fc30*/  ENDCOLLECTIVE ;  /* 0x000000000000791b */ /* 0x000ff40003800000 */
.L_x_143:
[----:B------:R-:W-:Y:S05]  /*fc40*/  BSYNC B1 ;  /* 0x0000000000017941 */ /* 0x000fea0003800000 */
.L_x_142:
[----:B------:R-:W-:Y:S05]  /*fc50*/  BRA `(.L_x_144) ;  /* 0xffffffec00007947 */ /* 0x000fea000383ffff */
.L_x_105:
[----:B-1----:R1:W2:Y:S02]  /*fc60*/  SYNCS.PHASECHK.TRANS64.TRYWAIT P4, [R8+URZ+0x4c428], R7 ;  /* 0x04c42807080075a7 */ /* 0x0022a4000808017f */
[----:B--2---:R-:W-:Y:S05]  /*fc70*/  @!P4 NANOSLEEP.SYNCS 0x989680 ;  /* 0x009896800000c95d */ /* 0x004fea0003900000 */
[----:B------:R-:W2:Y:S02]  /*fc80*/  @!P4 SYNCS.PHASECHK.TRANS64 P4, [R8+URZ+0x4c428], R7 ;  /* 0x04c428070800c5a7 */ /* 0x000ea4000808007f */
[----:B--2---:R-:W-:Y:S05]  /*fc90*/  @!P4 BRA `(.L_x_105) ;  /* 0xfffffffc00f0c947 */ /* 0x004fea000383ffff */
[----:B------:R-:W-:Y:S05]  /*fca0*/  BRA `(.L_x_145) ;  /* 0xffffffec00147947 */ /* 0x000fea000383ffff */
.L_x_110:
[----:B-1----:R1:W2:Y:S02]  /*fcb0*/  SYNCS.PHASECHK.TRANS64.TRYWAIT P4, [R5+URZ+0x4c4b0], R8 ;  /* 0x04c4b008050075a7 */ /* 0x0022a4000808017f */
[----:B--2---:R-:W-:Y:S05]  /*fcc0*/  @!P4 NANOSLEEP.SYNCS 0x989680 ;  /* 0x009896800000c95d */ /* 0x004fea0003900000 */
[----:B------:R-:W2:Y:S02]  /*fcd0*/  @!P4 SYNCS.PHASECHK.TRANS64 P4, [R5+URZ+0x4c4b0], R8 ;  /* 0x04c4b0080500c5a7 */ /* 0x000ea4000808007f */
[----:B--2---:R-:W-:Y:S05]  /*fce0*/  @!P4 BRA `(.L_x_110) ;  /* 0xfffffffc00f0c947 */ /* 0x004fea000383ffff */
[----:B------:R-:W-:Y:S05]  /*fcf0*/  BRA `(.L_x_109) ;  /* 0xffffffec00cc7947 */ /* 0x000fea000383ffff */
.L_x_113:
[----:B-1----:R1:W2:Y:S02]  /*fd00*/  SYNCS.PHASECHK.TRANS64.TRYWAIT P3, [R7+URZ+0x4c428], R8 ;  /* 0x04c42808070075a7 */ /* 0x0022a4000806017f */
[----:B--2---:R-:W-:Y:S05]  /*fd10*/  @!P3 NANOSLEEP.SYNCS 0x989680 ;  /* 0x009896800000b95d */ /* 0x004fea0003900000 */
[----:B------:R-:W2:Y:S02]  /*fd20*/  @!P3 SYNCS.PHASECHK.TRANS64 P3, [R7+URZ+0x4c428], R8 ;  /* 0x04c428080700b5a7 */ /* 0x000ea4000806007f */
[----:B--2---:R-:W-:Y:S05]  /*fd30*/  @!P3 BRA `(.L_x_113) ;  /* 0xfffffffc00f0b947 */ /* 0x004fea000383ffff */
[----:B------:R-:W-:Y:S05]  /*fd40*/  BRA `(.L_x_146) ;  /* 0xffffffec00e47947 */ /* 0x000fea000383ffff */
.L_x_120:
[----:B-1----:R1:W2:Y:S02]  /*fd50*/  SYNCS.PHASECHK.TRANS64.TRYWAIT P3, [R7+URZ+0x4c428], R8 ;  /* 0x04c42808070075a7 */ /* 0x0022a4000806017f */
[----:B--2---:R-:W-:Y:S05]  /*fd60*/  @!P3 NANOSLEEP.SYNCS 0x989680 ;  /* 0x009896800000b95d */ /* 0x004fea0003900000 */
[----:B------:R-:W2:Y:S02]  /*fd70*/  @!P3 SYNCS.PHASECHK.TRANS64 P3, [R7+URZ+0x4c428], R8 ;  /* 0x04c428080700b5a7 */ /* 0x000ea4000806007f */
[----:B--2---:R-:W-:Y:S05]  /*fd80*/  @!P3 BRA `(.L_x_120) ;  /* 0xfffffffc00f0b947 */ /* 0x004fea000383ffff */
[----:B------:R-:W-:Y:S05]  /*fd90*/  BRA `(.L_x_147) ;  /* 0xfffffff000ac7947 */ /* 0x000fea000383ffff */
.L_x_125:
[----:B-1----:R1:W2:Y:S02]  /*fda0*/  SYNCS.PHASECHK.TRANS64.TRYWAIT P3, [R7+URZ+0x4c428], R8 ;  /* 0x04c42808070075a7 */ /* 0x0022a4000806017f */
[----:B--2---:R-:W-:Y:S05]  /*fdb0*/  @!P3 NANOSLEEP.SYNCS 0x989680 ;  /* 0x009896800000b95d */ /* 0x004fea0003900000 */
[----:B------:R-:W2:Y:S02]  /*fdc0*/  @!P3 SYNCS.PHASECHK.TRANS64 P3, [R7+URZ+0x4c428], R8 ;  /* 0x04c428080700b5a7 */ /* 0x000ea4000806007f */
[----:B--2---:R-:W-:Y:S05]  /*fdd0*/  @!P3 BRA `(.L_x_125) ;  /* 0xfffffffc00f0b947 */ /* 0x004fea000383ffff */
[----:B------:R-:W-:Y:S05]  /*fde0*/  BRA `(.L_x_148) ;  /* 0xfffffff400687947 */ /* 0x000fea000383ffff */
        .weak           $__internal_0_$__cuda_sm20_rcp_rn_f32_slowpath
        .type           $__internal_0_$__cuda_sm20_rcp_rn_f32_slowpath,@function
        .size           $__internal_0_$__cuda_sm20_rcp_rn_f32_slowpath,(.L_x_154 - $__internal_0_$__cuda_sm20_rcp_rn_f32_slowpath)
$__internal_0_$__cuda_sm20_rcp_rn_f32_slowpath:
[----:B------:R-:W-:Y:S01]  /*fdf0*/  IMAD.SHL.U32 R3, R4, 0x2, RZ ;  /* 0x0000000204037824 */ /* 0x000fe200078e00ff */
[----:B------:R-:W-:Y:S04]  /*fe00*/  BSSY B2, `(.L_x_149) ;  /* 0x0000030000027945 */ /* 0x000fe80003800000 */
[----:B------:R-:W-:-:S04]  /*fe10*/  SHF.R.U32.HI R121, RZ, 0x18, R3 ;  /* 0x00000018ff797819 */ /* 0x000fc80000011603 */
[----:B------:R-:W-:-:S13]  /*fe20*/  ISETP.NE.U32.AND P0, PT, R121, RZ, PT ;  /* 0x000000ff7900720c */ /* 0x000fda0003f05070 */
[----:B------:R-:W-:Y:S05]  /*fe30*/  @P0 BRA `(.L_x_150) ;  /* 0x0000000000280947 */ /* 0x000fea0003800000 */
[----:B------:R-:W-:-:S04]  /*fe40*/  SHF.L.U32 R3, R4, 0x1, RZ ;  /* 0x0000000104037819 */ /* 0x000fc800000006ff */
[----:B------:R-:W-:-:S13]  /*fe50*/  ISETP.NE.AND P0, PT, R3, RZ, PT ;  /* 0x000000ff0300720c */ /* 0x000fda0003f05270 */
[----:B------:R-:W-:Y:S01]  /*fe60*/  @P0 FFMA R13, R4, 1.84467440737095516160e+19, RZ ;  /* 0x5f800000040d0823 */ /* 0x000fe200000000ff */
[----:B------:R-:W-:Y:S08]  /*fe70*/  @!P0 MUFU.RCP R5, R4 ;  /* 0x0000000400058308 */ /* 0x000ff00000001000 */
[----:B------:R-:W1:Y:S02]  /*fe80*/  @P0 MUFU.RCP R14, R13 ;  /* 0x0000000d000e0308 */ /* 0x000e640000001000 */
[----:B-1----:R-:W-:-:S04]  /*fe90*/  @P0 FFMA R3, R13, R14, -1 ;  /* 0xbf8000000d030423 */ /* 0x002fc8000000000e */
[----:B------:R-:W-:-:S04]  /*fea0*/  @P0 FADD.FTZ R3, -R3, -RZ ;  /* 0x800000ff03030221 */ /* 0x000fc80000010100 */
[----:B------:R-:W-:-:S04]  /*feb0*/  @P0 FFMA R3, R14, R3, R14 ;  /* 0x000000030e030223 */ /* 0x000fc8000000000e */
[----:B------:R-:W-:Y:S01]  /*fec0*/  @P0 FFMA R5, R3, 1.84467440737095516160e+19, RZ ;  /* 0x5f80000003050823 */ /* 0x000fe200000000ff */
[----:B------:R-:W-:Y:S06]  /*fed0*/  BRA `(.L_x_151) ;  /* 0x0000000000887947 */ /* 0x000fec0003800000 */
.L_x_150:
[----:B------:R-:W-:-:S04]  /*fee0*/  IADD3 R123, R121, -0xfd, RZ ;  /* 0xffffff03797b7810 */ /* 0x000fc80007ffe0ff */
[----:B------:R-:W-:-:S13]  /*fef0*/  ISETP.GT.U32.AND P0, PT, R123, 0x1, PT ;  /* 0x000000017b00780c */ /* 0x000fda0003f04070 */
[----:B------:R-:W-:Y:S05]  /*ff00*/  @P0 BRA `(.L_x_152) ;  /* 0x0000000000780947 */ /* 0x000fea0003800000 */
[----:B------:R-:W-:Y:S02]  /*ff10*/  LOP3.LUT R3, R4, 0x7fffff, RZ, 0xc0, !PT ;  /* 0x007fffff04037812 */ /* 0x000fe400078ec0ff */
[----:B------:R-:W-:Y:S02]  /*ff20*/  MOV R20, 0x3 ;  /* 0x0000000300147802 */ /* 0x000fe40000000f00 */
[----:B------:R-:W-:Y:S02]  /*ff30*/  LOP3.LUT R3, R3, 0x3f800000, RZ, 0xfc, !PT ;  /* 0x3f80000003037812 */ /* 0x000fe400078efcff */
[----:B------:R-:W-:Y:S02]  /*ff40*/  SHF.L.U32 R20, R20, R123, RZ ;  /* 0x0000007b14147219 */ /* 0x000fe400000006ff */
[----:B------:R-:W1:Y:S02]  /*ff50*/  MUFU.RCP R14, R3 ;  /* 0x00000003000e7308 */ /* 0x000e640000001000 */
[----:B-1----:R-:W-:-:S04]  /*ff60*/  FFMA R5, R3, R14, -1 ;  /* 0xbf80000003057423 */ /* 0x002fc8000000000e */
[----:B------:R-:W-:-:S04]  /*ff70*/  FADD.FTZ R5, -R5, -RZ ;  /* 0x800000ff05057221 */ /* 0x000fc80000010100 */
[CCC-:B------:R-:W-:Y:S01]  /*ff80*/  FFMA.RM R13, R14.reuse, R5.reuse, R14.reuse ;  /* 0x000000050e0d7223 */ /* 0x1c0fe2000000400e */
[----:B------:R-:W-:-:S04]  /*ff90*/  FFMA.RP R14, R14, R5, R14 ;  /* 0x000000050e0e7223 */ /* 0x000fc8000000800e */
[C---:B------:R-:W-:Y:S02]  /*ffa0*/  LOP3.LUT R5, R13.reuse, 0x7fffff, RZ, 0xc0, !PT ;  /* 0x007fffff0d057812 */ /* 0x040fe400078ec0ff */
[----:B------:R-:W-:Y:S02]  /*ffb0*/  FSETP.NEU.FTZ.AND P0, PT, R13, R14, PT ;  /* 0x0000000e0d00720b */ /* 0x000fe40003f1d000 */
[----:B------:R-:W-:Y:S02]  /*ffc0*/  LOP3.LUT R5, R5, 0x800000, RZ, 0xfc, !PT ;  /* 0x0080000005057812 */ /* 0x000fe400078efcff */
[----:B------:R-:W-:Y:S02]  /*ffd0*/  SEL R13, RZ, 0xffffffff, !P0 ;  /* 0xffffffffff0d7807 */ /* 0x000fe40004000000 */
[----:B------:R-:W-:-:S03]  /*ffe0*/  LOP3.LUT R20, R20, R5, RZ, 0xc0, !PT ;  /* 0x0000000514147212 */ /* 0x000fc600078ec0ff */
[----:B------:R-:W-:Y:S01]  /*fff0*/  IMAD.MOV R14, RZ, RZ, -R13 ;  /* 0x000000ffff0e7224 */ /* 0x000fe200078e0a0d */
[----:B------:R-:W-:-:S04]  /*10000*/  SHF.R.U32.HI R20, RZ, R123, R20 ;  /* 0x0000007bff147219 */ /* 0x000fc80000011614 */
[----:B------:R-:W-:Y:S02]  /*10010*/  LOP3.LUT P1, RZ, R14, R123, R5, 0xf8, !PT ;  /* 0x0000007b0eff7212 */ /* 0x000fe4000782f805 */
[C---:B------:R-:W-:Y:S02]  /*10020*/  LOP3.LUT P0, RZ, R20.reuse, 0x1, RZ, 0xc0, !PT ;  /* 0x0000000114ff7812 */ /* 0x040fe4000780c0ff */
[----:B------:R-:W-:Y:S02]  /*10030*/  LOP3.LUT P2, RZ, R20, 0x2, RZ, 0xc0, !PT ;  /* 0x0000000214ff7812 */ /* 0x000fe4000784c0ff */
[----:B------:R-:W-:Y:S02]  /*10040*/  IADD3 R14, R121, -0xfc, RZ ;  /* 0xffffff04790e7810 */ /* 0x000fe40007ffe0ff */
[----:B------:R-:W-:Y:S02]  /*10050*/  PLOP3.LUT P0, PT, P0, P1, P2, 0xe0, 0x0 ;  /* 0x000000000000781c */ /* 0x000fe40000703c20 */
[----:B------:R-:W-:-:S02]  /*10060*/  LOP3.LUT P1, RZ, R4, 0x7fffff, RZ, 0xc0, !PT ;  /* 0x007fffff04ff7812 */ /* 0x000fc4000782c0ff */
[----:B------:R-:W-:Y:S02]  /*10070*/  SEL R3, RZ, 0x1, !P0 ;  /* 0x00000001ff037807 */ /* 0x000fe40004000000 */
[----:B------:R-:W-:Y:S02]  /*10080*/  SHF.R.U32.HI R5, RZ, R14, R5 ;  /* 0x0000000eff057219 */ /* 0x000fe40000011605 */
[----:B------:R-:W-:-:S04]  /*10090*/  IADD3 R3, -R3, RZ, RZ ;  /* 0x000000ff03037210 */ /* 0x000fc80007ffe1ff */
[----:B------:R-:W-:-:S13]  /*100a0*/  ISETP.GE.AND P0, PT, R3, RZ, PT ;  /* 0x000000ff0300720c */ /* 0x000fda0003f06270 */
[----:B------:R-:W-:-:S05]  /*100b0*/  @!P0 IADD3 R5, R5, 0x1, RZ ;  /* 0x0000000105058810 */ /* 0x000fca0007ffe0ff */
[----:B------:R-:W-:-:S05]  /*100c0*/  @!P1 IMAD.SHL.U32 R5, R5, 0x2, RZ ;  /* 0x0000000205059824 */ /* 0x000fca00078e00ff */
[----:B------:R-:W-:Y:S01]  /*100d0*/  LOP3.LUT R5, R5, 0x80000000, R4, 0xf8, !PT ;  /* 0x8000000005057812 */ /* 0x000fe200078ef804 */
[----:B------:R-:W-:Y:S06]  /*100e0*/  BRA `(.L_x_151) ;  /* 0x0000000000047947 */ /* 0x000fec0003800000 */
.L_x_152:
[----:B------:R1:W2:Y:S02]  /*100f0*/  MUFU.RCP R5, R4 ;  /* 0x0000000400057308 */ /* 0x0002a40000001000 */
.L_x_151:
[----:B------:R-:W-:Y:S05]  /*10100*/  BSYNC B2 ;  /* 0x0000000000027941 */ /* 0x000fea0003800000 */
.L_x_149:
[----:B--2---:R-:W-:Y:S02]  /*10110*/  MOV R3, R5 ;  /* 0x0000000500037202 */ /* 0x004fe40000000f00 */
[----:B-1----:R-:W-:Y:S02]  /*10120*/  MOV R4, R15 ;  /* 0x0000000f00047202 */ /* 0x002fe40000000f00 */
[----:B------:R-:W-:-:S04]  /*10130*/  MOV R5, 0x0 ;  /* 0x0000000000057802 */ /* 0x000fc80000000f00 */
[----:B------:R-:W-:Y:S05]  /*10140*/  RET.REL.NODEC R4 `(_ZN7cutlass13device_kernelINS_4fmha6kernel28FmhaKernelTmaWarpSpecializedINS1_10collective30FmhaMainloopTmaWarpSpecializedINS_6half_tEffN4cute5tupleIJNS7_1CILi128EEESA_NS9_ILi192EEEEEENS8_IJiNS9_ILi1EEENS8_IJiiEEEEEESF_SF_NS4_12CausalFusionEJNS2_6OptionILNS2_3TagE0ENS9_ILb1EEEEENSH_ILSI_2ESJ_EEEEENS4_15FmhaFwdEpilogueIS6_fNS8_IJNS9_ILi64EEESB_SA_EEEEENS2_23PersistentTileSchedulerEJSK_SL_EEEEEvNT_6ParamsE) ;  /* 0xfffffefc04ac7950 */ /* 0x000fea0003c3ffff */
.L_x_153:
[----:B------:R-:W-:-:S00]  /*10150*/  BRA `(.L_x_153) ;  /* 0xfffffffc00fc7947 */ /* 0x000fc0000383ffff */
[----:B------:R-:W-:-:S00]  /*10160*/  NOP ;  /* 0x0000000000007918 */ /* 0x000fc00000000000 */
        /* <DEDUP_REMOVED lines=9> */
.L_x_154:


//--------------------- .nv.global.init           --------------------------
	.section	.nv.global.init,"aw",@progbits
.nv.global.init:
	.type		$str$24,@object
	.size		$str$24,($str$25 - $str$24)
$str$24:
        /*0000*/ 	.byte	0x28, 0x61, 0x64, 0x64, 0x72, 0x65, 0x73, 0x73, 0x20, 0x26, 0x20, 0x6d, 0x61, 0x73, 0x6b, 0x29
        /*0010*/ 	.byte	0x20, 0x3d, 0x3d, 0x20, 0x30, 0x00
	.type		$str$25,@object
	.size		$str$25,(__unnamed_1 - $str$25)
$str$25:
        /*0016*/ 	.byte	0x2f, 0x74, 0x6d, 0x70, 0x2f, 0x63, 0x75, 0x74, 0x6c, 0x61, 0x73, 0x73, 0x5f, 0x73, 0x77, 0x65
        /*0026*/ 	.byte	0x65, 0x70, 0x5f, 0x73, 0x72, 0x63, 0x2f, 0x69, 0x6e, 0x63, 0x6c, 0x75, 0x64, 0x65, 0x2f, 0x63
        /*0036*/ 	.byte	0x75, 0x74, 0x65, 0x2f, 0x70, 0x6f, 0x69, 0x6e, 0x74, 0x65, 0x72, 0x5f, 0x66, 0x6c, 0x61, 0x67
        /*0046*/ 	.byte	0x67, 0x65, 0x64, 0x2e, 0x68, 0x70, 0x70, 0x00
	.type		__unnamed_1,@object
	.size		__unnamed_1,(__unnamed_2 - __unnamed_1)
__unnamed_1:
        /*004e*/ 	.byte	0x61, 0x75, 0x74, 0x6f, 0x20, 0x63, 0x75, 0x74, 0x65, 0x3a, 0x3a, 0x61, 0x73, 0x5f, 0x70, 0x6f
        /* <DEDUP_REMOVED lines=27> */
        /*020e*/ 	.byte	0x3e, 0x3e, 0x3e, 0x3e, 0x3e, 0x5d, 0x00
	.type		__unnamed_2,@object
	.size		__unnamed_2,(.L_1 - __unnamed_2)
__unnamed_2:
        /* <DEDUP_REMOVED lines=29> */
.L_1:


//--------------------- .nv.shared._ZN7cutlass13device_kernelINS_4fmha6kernel28FmhaKernelTmaWarpSpecializedINS1_10collective30FmhaMainloopTmaWarpSpecializedINS_6half_tEffN4cute5tupleIJNS7_1CILi128EEESA_NS9_ILi192EEEEEENS8_IJiNS9_ILi1EEENS8_IJiiEEEEEESF_SF_NS4_12CausalFusionEJNS2_6OptionILNS2_3TagE0ENS9_ILb1EEEEENSH_ILSI_2ESJ_EEEEENS4_15FmhaFwdEpilogueIS6_fNS8_IJNS9_ILi64EEESB_SA_EEEEENS2_23PersistentTileSchedulerEJSK_SL_EEEEEvNT_6ParamsE --------------------------
	.section	.nv.shared._ZN7cutlass13device_kernelINS_4fmha6kernel28FmhaKernelTmaWarpSpecializedINS1_10collective30FmhaMainloopTmaWarpSpecializedINS_6half_tEffN4cute5tupleIJNS7_1CILi128EEESA_NS9_ILi192EEEEEENS8_IJiNS9_ILi1EEENS8_IJiiEEEEEESF_SF_NS4_12CausalFusionEJNS2_6OptionILNS2_3TagE0ENS9_ILb1EEEEENSH_ILSI_2ESJ_EEEEENS4_15FmhaFwdEpilogueIS6_fNS8_IJNS9_ILi64EEESB_SA_EEEEENS2_23PersistentTileSchedulerEJSK_SL_EEEEEvNT_6ParamsE,"aw",@nobits
	.sectionflags	@""
	.align	16
	.zero		1024


//--------------------- .nv.shared.reserved.0     --------------------------
	.section	.nv.shared.reserved.0,"aw",@nobits
	.weak		__nv_reservedSMEM_offset_0_alias
	.size		__nv_reservedSMEM_offset_0_alias, 0, 0
	.other		__nv_reservedSMEM_offset_0_alias,@"STO_CUDA_RESERVED_SHARED STV_DEFAULT"
__nv_reservedSMEM_offset_0_alias:
	.zero		0


//--------------------- .nv.global                --------------------------
	.section	.nv.global,"aw",@nobits
.nv.global:
	.type		_ZN39_INTERNAL_0ab5a06c_4_k_cu_7fdcf292_34364cute1_E,@object
	.size		_ZN39_INTERNAL_0ab5a06c_4_k_cu_7fdcf292_34364cute1_E,(_ZN39_INTERNAL_0ab5a06c_4_k_cu_7fdcf292_34364cuda3std3__45__cpo6cbeginE - _ZN39_INTERNAL_0ab5a06c_4_k_cu_7fdcf292_34364cute1_E)
_ZN39_INTERNAL_0ab5a06c_4_k_cu_7fdcf292_34364cute1_E:
	.zero		1
	.type		_ZN39_INTERNAL_0ab5a06c_4_k_cu_7fdcf292_34364cuda3std3__45__cpo6cbeginE,@object
	.size		_ZN39_INTERNAL_0ab5a06c_4_k_cu_7fdcf292_34364cuda3std3__45__cpo6cbeginE,(_ZN39_INTERNAL_0ab5a06c_4_k_cu_7fdcf292_34364cuda3std3__48in_placeE - _ZN39_INTERNAL_0ab5a06c_4_k_cu_7fdcf292_34364cuda3std3__45__cpo6cbeginE)
_ZN39_INTERNAL_0ab5a06c_4_k_cu_7fdcf292_34364cuda3std3__45__cpo6cbeginE:
	.zero		1
	.type		_ZN39_INTERNAL_0ab5a06c_4_k_cu_7fdcf292_34364cuda3std3__48in_placeE,@object
	.size		_ZN39_INTERNAL_0ab5a06c_4_k_cu_7fdcf292_34364cuda3std3__48in_placeE,(_ZN39_INTERNAL_0ab5a06c_4_k_cu_7fdcf292_34364cuda3std6ranges3__45__cpo9iter_moveE - _ZN39_INTERNAL_0ab5a06c_4_k_cu_7fdcf292_34364cuda3std3__48in_placeE)
_ZN39_INTERNAL_0ab5a06c_4_k_cu_7fdcf292_34364cuda3std3__48in_placeE:
	.zero		1
	.type		_ZN39_INTERNAL_0ab5a06c_4_k_cu_7fdcf292_34364cuda3std6ranges3__45__cpo9iter_moveE,@object
	.size		_ZN39_INTERNAL_0ab5a06c_4_k_cu_7fdcf292_34364cuda3std6ranges3__45__cpo9iter_moveE,(_ZN39_INTERNAL_0ab5a06c_4_k_cu_7fdcf292_34364cuda3std3__45__cpo5beginE - _ZN39_INTERNAL_0ab5a06c_4_k_cu_7fdcf292_34364cuda3std6ranges3__45__cpo9iter_moveE)
_ZN39_INTERNAL_0ab5a06c_4_k_cu_7fdcf292_34364cuda3std6ranges3__45__cpo9iter_moveE:
	.zero		1
	.type		_ZN39_INTERNAL_0ab5a06c_4_k_cu_7fdcf292_34364cuda3std3__45__cpo5beginE,@object
	.size		_ZN39_INTERNAL_0ab5a06c_4_k_cu_7fdcf292_34364cuda3std3__45__cpo5beginE,(_ZN39_INTERNAL_0ab5a06c_4_k_cu_7fdcf292_34364cuda3std3__441_GLOBAL__N__0ab5a06c_4_k_cu_7fdcf292_34366ignoreE - _ZN39_INTERNAL_0ab5a06c_4_k_cu_7fdcf292_34364cuda3std3__45__cpo5beginE)
_ZN39_INTERNAL_0ab5a06c_4_k_cu_7fdcf292_34364cuda3std3__45__cpo5beginE:
	.zero		1
	.type		_ZN39_INTERNAL_0ab5a06c_4_k_cu_7fdcf292_34364cuda3std3__441_GLOBAL__N__0ab5a06c_4_k_cu_7fdcf292_34366ignoreE,@object
	.size		_ZN39_INTERNAL_0ab5a06c_4_k_cu_7fdcf292_34364cuda3std3__441_GLOBAL__N__0ab5a06c_4_k_cu_7fdcf292_34366ignoreE,(_ZN39_INTERNAL_0ab5a06c_4_k_cu_7fdcf292_34364cute7productE - _ZN39_INTERNAL_0ab5a06c_4_k_cu_7fdcf292_34364cuda3std3__441_GLOBAL__N__0ab5a06c_4_k_cu_7fdcf292_34366ignoreE)
_ZN39_INTERNAL_0ab5a06c_4_k_cu_7fdcf292_34364cuda3std3__441_GLOBAL__N__0ab5a06c_4_k_cu_7fdcf292_34366ignoreE:
	.zero		1
	.type		_ZN39_INTERNAL_0ab5a06c_4_k_cu_7fdcf292_34364cute7productE,@object
	.size		_ZN39_INTERNAL_0ab5a06c_4_k_cu_7fdcf292_34364cute7productE,(_ZN39_INTERNAL_0ab5a06c_4_k_cu_7fdcf292_34364cuda3std3__45__cpo3endE - _ZN39_INTERNAL_0ab5a06c_4_k_cu_7fdcf292_34364cute7productE)
_ZN39_INTERNAL_0ab5a06c_4_k_cu_7fdcf292_34364cute7productE:
	.zero		1
	.type		_ZN39_INTERNAL_0ab5a06c_4_k_cu_7fdcf292_34364cuda3std3__45__cpo3endE,@object
	.size		_ZN39_INTERNAL_0ab5a06c_4_k_cu_7fdcf292_34364cuda3std3__45__cpo3endE,(_ZN39_INTERNAL_0ab5a06c_4_k_cu_7fdcf292_34364cuda3std3__419piecewise_constructE - _ZN39_INTERNAL_0ab5a06c_4_k_cu_7fdcf292_34364cuda3std3__45__cpo3endE)
_ZN39_INTERNAL_0ab5a06c_4_k_cu_7fdcf292_34364cuda3std3__45__cpo3endE:
	.zero		1
	.type		_ZN39_INTERNAL_0ab5a06c_4_k_cu_7fdcf292_34364cuda3std3__419piecewise_constructE,@object
	.size		_ZN39_INTERNAL_0ab5a06c_4_k_cu_7fdcf292_34364cuda3std3__419piecewise_constructE,(_ZN39_INTERNAL_0ab5a06c_4_k_cu_7fdcf292_34364cuda3std3__45__cpo4cendE - _ZN39_INTERNAL_0ab5a06c_4_k_cu_7fdcf292_34364cuda3std3__419piecewise_constructE)
_ZN39_INTERNAL_0ab5a06c_4_k_cu_7fdcf292_34364cuda3std3__419piecewise_constructE:
	.zero		1
	.type		_ZN39_INTERNAL_0ab5a06c_4_k_cu_7fdcf292_34364cuda3std3__45__cpo4cendE,@object
	.size		_ZN39_INTERNAL_0ab5a06c_4_k_cu_7fdcf292_34364cuda3std3__45__cpo4cendE,(_ZN39_INTERNAL_0ab5a06c_4_k_cu_7fdcf292_34364cuda3std6ranges3__45__cpo4swapE - _ZN39_INTERNAL_0ab5a06c_4_k_cu_7fdcf292_34364cuda3std3__45__cpo4cendE)
_ZN39_INTERNAL_0ab5a06c_4_k_cu_7fdcf292_34364cuda3std3__45__cpo4cendE:
	.zero		1
	.type		_ZN39_INTERNAL_0ab5a06c_4_k_cu_7fdcf292_34364cuda3std6ranges3__45__cpo4swapE,@object
	.size		_ZN39_INTERNAL_0ab5a06c_4_k_cu_7fdcf292_34364cuda3std6ranges3__45__cpo4swapE,(.L_9 - _ZN39_INTERNAL_0ab5a06c_4_k_cu_7fdcf292_34364cuda3std6ranges3__45__cpo4swapE)
_ZN39_INTERNAL_0ab5a06c_4_k_cu_7fdcf292_34364cuda3std6ranges3__45__cpo4swapE:
	.zero		1
.L_9:


//--------------------- .nv.constant0._ZN7cutlass13device_kernelINS_4fmha6kernel28FmhaKernelTmaWarpSpecializedINS1_10collective30FmhaMainloopTmaWarpSpecializedINS_6half_tEffN4cute5tupleIJNS7_1CILi128EEESA_NS9_ILi192EEEEEENS8_IJiNS9_ILi1EEENS8_IJiiEEEEEESF_SF_NS4_12CausalFusionEJNS2_6OptionILNS2_3TagE0ENS9_ILb1EEEEENSH_ILSI_2ESJ_EEEEENS4_15FmhaFwdEpilogueIS6_fNS8_IJNS9_ILi64EEESB_SA_EEEEENS2_23PersistentTileSchedulerEJSK_SL_EEEEEvNT_6ParamsE --------------------------
	.section	.nv.constant0._ZN7cutlass13device_kernelINS_4fmha6kernel28FmhaKernelTmaWarpSpecializedINS1_10collective30FmhaMainloopTmaWarpSpecializedINS_6half_tEffN4cute5tupleIJNS7_1CILi128EEESA_NS9_ILi192EEEEEENS8_IJiNS9_ILi1EEENS8_IJiiEEEEEESF_SF_NS4_12CausalFusionEJNS2_6OptionILNS2_3TagE0ENS9_ILb1EEEEENSH_ILSI_2ESJ_EEEEENS4_15FmhaFwdEpilogueIS6_fNS8_IJNS9_ILi64EEESB_SA_EEEEENS2_23PersistentTileSchedulerEJSK_SL_EEEEEvNT_6ParamsE,"a",@progbits
	.sectionflags	@""
	.align	4
.nv.constant0._ZN7cutlass13device_kernelINS_4fmha6kernel28FmhaKernelTmaWarpSpecializedINS1_10collective30FmhaMainloopTmaWarpSpecializedINS_6half_tEffN4cute5tupleIJNS7_1CILi128EEESA_NS9_ILi192EEEEEENS8_IJiNS9_ILi1EEENS8_IJiiEEEEEESF_SF_NS4_12CausalFusionEJNS2_6OptionILNS2_3TagE0ENS9_ILb1EEEEENSH_ILSI_2ESJ_EEEEENS4_15FmhaFwdEpilogueIS6_fNS8_IJNS9_ILi64EEESB_SA_EEEEENS2_23PersistentTileSchedulerEJSK_SL_EEEEEvNT_6ParamsE:
	.zero		2688


//--------------------- SYMBOLS --------------------------

	.type		.nv.reservedSmem.offset0,@object
	.size		.nv.reservedSmem.offset0,0x4
	.type		__assertfail,@function
